def gluon_wgmma(
    a_ptr,
    b_ptr,
    c_ptr,
    M,
    N,
    K,
    stride_am,
    stride_bk,
    stride_cm,
    BLOCK_M: gl.constexpr,
    BLOCK_N: gl.constexpr,
    BLOCK_K: gl.constexpr,
    DTYPE: gl.constexpr,
    A_LAYOUT: gl.constexpr,
    B_LAYOUT: gl.constexpr,
    C_LAYOUT: gl.constexpr,
    B_SHAPE: gl.constexpr,
    TRANS_B: gl.constexpr,
    NUM_BUFFERS: gl.constexpr,
    NUM_WARPS: gl.constexpr,
):
    a_desc = tma.make_tensor_descriptor(
        a_ptr, [M, K], [stride_am, 1], [BLOCK_M, BLOCK_K], A_LAYOUT
    )
    b_desc = tma.make_tensor_descriptor(
        b_ptr,
        [N, K] if TRANS_B else [K, N],
        [stride_bk, 1],
        B_SHAPE,
        B_LAYOUT,
    )
    c_desc = tma.make_tensor_descriptor(
        c_ptr, [M, N], [stride_cm, 1], [BLOCK_M, BLOCK_N], C_LAYOUT
    )

    a_bufs = gl.allocate_shared_memory(
        DTYPE, [NUM_BUFFERS, BLOCK_M, BLOCK_K], A_LAYOUT
    )
    b_bufs = gl.allocate_shared_memory(DTYPE, [NUM_BUFFERS] + B_SHAPE, B_LAYOUT)

    pid_m = gl.program_id(0)
    pid_n = gl.program_id(1)
    off_m = pid_m * BLOCK_M
    off_n = pid_n * BLOCK_N

    mma_layout: gl.constexpr = pick_wgmma_layout(DTYPE, BLOCK_M, BLOCK_N, NUM_WARPS)
    acc = warpgroup_mma_init(
        gl.zeros((BLOCK_M, BLOCK_N), dtype=gl.float32, layout=mma_layout)
    )

    bars = gl.allocate_shared_memory(
        gl.int64, [NUM_BUFFERS, 1], mbarrier.MBarrierLayout()
    )
    for i in gl.static_range(NUM_BUFFERS):
        mbarrier.init(bars.index(i), count=1)
    idx = 0
    phase = 0

    for k in range(0, K, BLOCK_K):
        a = a_bufs.index(idx)
        b = b_bufs.index(idx)
        bar = bars.index(idx)
        mbarrier.expect(bar, a_desc.block_type.nbytes + b_desc.block_type.nbytes)
        tma.async_copy_global_to_shared(a_desc, [off_m, k], bar, a)
        tma.async_copy_global_to_shared(
            b_desc, [off_n, k] if TRANS_B else [k, off_n], bar, b
        )
        mbarrier.wait(bar, phase=phase)

        if TRANS_B:
            b = b.permute((1, 0))
        acc = warpgroup_mma_wait(num_outstanding=0, deps=(acc,))
        acc = warpgroup_mma(a, b, acc, is_async=True)

        idx += 1
        if idx == NUM_BUFFERS:
            idx = 0
            phase ^= 1

    acc = warpgroup_mma_wait(num_outstanding=0, deps=(acc,))
    for i in gl.static_range(NUM_BUFFERS):
        mbarrier.invalidate(bars.index(i))

    c_smem = gl.allocate_shared_memory(DTYPE, [BLOCK_M, BLOCK_N], C_LAYOUT)
    c_smem.store(acc.to(DTYPE))
    fence_async_shared()
    tma.async_copy_shared_to_global(c_desc, [off_m, off_n], c_smem)
    tma.store_wait(pendings=0)

# config = {"BLOCK_K": 32, "BLOCK_M": 64, "BLOCK_N": 128, "arch": "sm_90", "dtype": "fp16", "num_buffers": 2, "num_warps": 4, "trans_b": 0}
# arch = sm_90


// ===== COMPILED SASS (sm_90a) =====

	.target	sm_90a

	.elftype	@"ET_EXEC"


//--------------------- .note.nv.tkinfo           --------------------------
	.section	.note.nv.tkinfo,"",@"SHT_NOTE"
	.sectionflags	@"SHF_NOTE_NV_TKINFO"
	.tkinfo
        /*0018*/ 	.word	0x00000002
        /*0030*/ 	.string	""
        /*0030*/ 	.string	"ptxas"
        /*0030*/ 	.string	"Cuda compilation tools, release 13.0, V13.0.88"
        /*0030*/ 	.string	"Build cuda_13.0.r13.0/compiler.36424714_0"
        /*0030*/ 	.string	"-v  -suppress-debug-info  -lineinfo  -arch sm_90a "



//--------------------- .note.nv.cuinfo           --------------------------
	.section	.note.nv.cuinfo,"",@"SHT_NOTE"
	.sectionflags	@"SHF_NOTE_NV_CUINFO"
        /*0018*/ 	.short	0x0002
        /*001a*/ 	.short	0x005a
        /*001c*/ 	.short	0x0082
	.zero		2


//--------------------- .nv.info                  --------------------------
	.section	.nv.info,"",@"SHT_CUDA_INFO"
	.align	4


	//----- nvinfo : EIATTR_REGCOUNT
	.align		4
        /*0000*/ 	.byte	0x04, 0x2f
        /*0002*/ 	.short	(.L_1 - .L_0)
	.align		4
.L_0:
        /*0004*/ 	.word	index@(gluon_wgmma)
        /*0008*/ 	.word	0x0000005a


	//----- nvinfo : EIATTR_FRAME_SIZE
	.align		4
.L_1:
        /*000c*/ 	.byte	0x04, 0x11
        /*000e*/ 	.short	(.L_3 - .L_2)
	.align		4
.L_2:
        /*0010*/ 	.word	index@(gluon_wgmma)
        /*0014*/ 	.word	0x00000000


	//----- nvinfo : EIATTR_MIN_STACK_SIZE
	.align		4
.L_3:
        /*0018*/ 	.byte	0x04, 0x12
        /*001a*/ 	.short	(.L_5 - .L_4)
	.align		4
.L_4:
        /*001c*/ 	.word	index@(gluon_wgmma)
        /*0020*/ 	.word	0x00000000
.L_5:


//--------------------- .nv.compat                --------------------------
	.section	.nv.compat,"",@"SHT_CUDA_COMPAT_INFO"
	.align	4
        /*0000*/ 	.byte	0x02, 0x09, 0x01, 0x00, 0x02, 0x02, 0x04, 0x00, 0x02, 0x05, 0x05, 0x00, 0x03, 0x07, 0x01, 0x01
        /*0010*/ 	.byte	0x02, 0x03, 0x03, 0x00, 0x02, 0x06, 0x01, 0x00, 0x04, 0x0b, 0x08, 0x00, 0x00, 0x00, 0x00, 0x00
        /*0020*/ 	.byte	0x00, 0x00, 0x00, 0x00


//--------------------- .nv.info.gluon_wgmma      --------------------------
	.section	.nv.info.gluon_wgmma,"",@"SHT_CUDA_INFO"
	.sectionflags	@""
	.align	4


	//----- nvinfo : EIATTR_CUDA_API_VERSION
	.align		4
        /*0000*/ 	.byte	0x04, 0x37
        /*0002*/ 	.short	(.L_7 - .L_6)
.L_6:
        /*0004*/ 	.word	0x00000082


	//----- nvinfo : EIATTR_KPARAM_INFO
	.align		4
.L_7:
        /*0008*/ 	.byte	0x04, 0x17
        /*000a*/ 	.short	(.L_9 - .L_8)
.L_8:
        /*000c*/ 	.word	0x00000000
        /*0010*/ 	.short	0x000a
        /*0012*/ 	.short	0x0048
        /*0014*/ 	.byte	0x00, 0xf4, 0x21, 0x00


	//----- nvinfo : EIATTR_KPARAM_INFO
	.align		4
.L_9:
        /*0018*/ 	.byte	0x04, 0x17
        /*001a*/ 	.short	(.L_11 - .L_10)
.L_10:
        /*001c*/ 	.word	0x00000000
        /*0020*/ 	.short	0x0009
        /*0022*/ 	.short	0x0040
        /*0024*/ 	.byte	0x00, 0xf4, 0x21, 0x00


	//----- nvinfo : EIATTR_KPARAM_INFO
	.align		4
.L_11:
        /*0028*/ 	.byte	0x04, 0x17
        /*002a*/ 	.short	(.L_13 - .L_12)
.L_12:
        /*002c*/ 	.word	0x00000000
        /*0030*/ 	.short	0x0008
        /*0032*/ 	.short	0x0038
        /*0034*/ 	.byte	0x00, 0xf0, 0x21, 0x00


	//----- nvinfo : EIATTR_KPARAM_INFO
	.align		4
.L_13:
        /*0038*/ 	.byte	0x04, 0x17
        /*003a*/ 	.short	(.L_15 - .L_14)
.L_14:
        /*003c*/ 	.word	0x00000000
        /*0040*/ 	.short	0x0007
        /*0042*/ 	.short	0x0030
        /*0044*/ 	.byte	0x00, 0xf0, 0x21, 0x00


	//----- nvinfo : EIATTR_KPARAM_INFO
	.align		4
.L_15:
        /*0048*/ 	.byte	0x04, 0x17
        /*004a*/ 	.short	(.L_17 - .L_16)
.L_16:
        /*004c*/ 	.word	0x00000000
        /*0050*/ 	.short	0x0006
        /*0052*/ 	.short	0x0028
        /*0054*/ 	.byte	0x00, 0xf0, 0x21, 0x00


	//----- nvinfo : EIATTR_KPARAM_INFO
	.align		4
.L_17:
        /*0058*/ 	.byte	0x04, 0x17
        /*005a*/ 	.short	(.L_19 - .L_18)
.L_18:
        /*005c*/ 	.word	0x00000000
        /*0060*/ 	.short	0x0005
        /*0062*/ 	.short	0x0020
        /*0064*/ 	.byte	0x00, 0xf0, 0x11, 0x00


	//----- nvinfo : EIATTR_KPARAM_INFO
	.align		4
.L_19:
        /*0068*/ 	.byte	0x04, 0x17
        /*006a*/ 	.short	(.L_21 - .L_20)
.L_20:
        /*006c*/ 	.word	0x00000000
        /*0070*/ 	.short	0x0004
        /*0072*/ 	.short	0x001c
        /*0074*/ 	.byte	0x00, 0xf0, 0x11, 0x00


	//----- nvinfo : EIATTR_KPARAM_INFO
	.align		4
.L_21:
        /*0078*/ 	.byte	0x04, 0x17
        /*007a*/ 	.short	(.L_23 - .L_22)
.L_22:
        /*007c*/ 	.word	0x00000000
        /*0080*/ 	.short	0x0003
        /*0082*/ 	.short	0x0018
        /*0084*/ 	.byte	0x00, 0xf0, 0x11, 0x00


	//----- nvinfo : EIATTR_KPARAM_INFO
	.align		4
.L_23:
        /*0088*/ 	.byte	0x04, 0x17
        /*008a*/ 	.short	(.L_25 - .L_24)
.L_24:
        /*008c*/ 	.word	0x00000000
        /*0090*/ 	.short	0x0002
        /*0092*/ 	.short	0x0010
        /*0094*/ 	.byte	0x00, 0xf4, 0x21, 0x00


	//----- nvinfo : EIATTR_KPARAM_INFO
	.align		4
.L_25:
        /*0098*/ 	.byte	0x04, 0x17
        /*009a*/ 	.short	(.L_27 - .L_26)
.L_26:
        /*009c*/ 	.word	0x00000000
        /*00a0*/ 	.short	0x0001
        /*00a2*/ 	.short	0x0008
        /*00a4*/ 	.byte	0x00, 0xf4, 0x21, 0x00


	//----- nvinfo : EIATTR_KPARAM_INFO
	.align		4
.L_27:
        /*00a8*/ 	.byte	0x04, 0x17
        /*00aa*/ 	.short	(.L_29 - .L_28)
.L_28:
        /*00ac*/ 	.word	0x00000000
        /*00b0*/ 	.short	0x0000
        /*00b2*/ 	.short	0x0000
        /*00b4*/ 	.byte	0x00, 0xf4, 0x21, 0x00


	//----- nvinfo : EIATTR_SPARSE_MMA_MASK
	.align		4
.L_29:
        /*00b8*/ 	.byte	0x03, 0x50
        /*00ba*/ 	.short	0x0000


	//----- nvinfo : EIATTR_MAXREG_COUNT
	.align		4
        /*00bc*/ 	.byte	0x03, 0x1b
        /*00be*/ 	.short	0x00ff


	//----- nvinfo : EIATTR_NUM_BARRIERS
	.align		4
        /*00c0*/ 	.byte	0x02, 0x4c
        /*00c2*/ 	.byte	0x01
	.zero		1


	//----- nvinfo : EIATTR_MERCURY_ISA_VERSION
	.align		4
        /*00c4*/ 	.byte	0x03, 0x5f
        /*00c6*/ 	.short	0x0101


	//----- nvinfo : EIATTR_INT_WARP_WIDE_INSTR_OFFSETS
	.align		4
        /*00c8*/ 	.byte	0x04, 0x31
        /*00ca*/ 	.short	(.L_31 - .L_30)


	//   ....[0]....
.L_30:
        /*00cc*/ 	.word	0x00001300


	//   ....[1]....
        /*00d0*/ 	.word	0x00001320


	//   ....[2]....
        /*00d4*/ 	.word	0x000013d0


	//   ....[3]....
        /*00d8*/ 	.word	0x000018c0


	//   ....[4]....
        /*00dc*/ 	.word	0x000018d0


	//   ....[5]....
        /*00e0*/ 	.word	0x00001900


	//   ....[6]....
        /*00e4*/ 	.word	0x00001970


	//   ....[7]....
        /*00e8*/ 	.word	0x00001dd0


	//   ....[8]....
        /*00ec*/ 	.word	0x00001df0


	//----- nvinfo : EIATTR_COOP_GROUP_MASK_REGIDS
	.align		4
.L_31:
        /*00f0*/ 	.byte	0x04, 0x29
        /*00f2*/ 	.short	(.L_33 - .L_32)


	//   ....[0]....
.L_32:
        /*00f4*/ 	.word	0xffffffff


	//   ....[1]....
        /*00f8*/ 	.word	0xffffffff


	//   ....[2]....
        /*00fc*/ 	.word	0xffffffff


	//----- nvinfo : EIATTR_COOP_GROUP_INSTR_OFFSETS
	.align		4
.L_33:
        /*0100*/ 	.byte	0x04, 0x28
        /*0102*/ 	.short	(.L_35 - .L_34)


	//   ....[0]....
.L_34:
        /*0104*/ 	.word	0x00000150


	//   ....[1]....
        /*0108*/ 	.word	0x00000720


	//   ....[2]....
        /*010c*/ 	.word	0x00000cd0


	//----- nvinfo : EIATTR_MBARRIER_INSTR_OFFSETS
	.align		4
.L_35:
        /*0110*/ 	.byte	0x04, 0x39
        /*0112*/ 	.short	(.L_37 - .L_36)


	//   ....[0]....
.L_36:
        /*0114*/ 	.word	0x00001470
        /*0118*/ 	.word	0x000000ff
        /*011c*/ 	.word	0x00006000
        /*0120*/ 	.short	0x0100
        /*0122*/ 	.byte	0x05
	.zero		1


	//   ....[1]....
        /*0124*/ 	.word	0x000015b0
        /*0128*/ 	.word	0x000000ff
        /*012c*/ 	.word	0x00006008
        /*0130*/ 	.short	0x0100
        /*0132*/ 	.byte	0x05
	.zero		1


	//   ....[2]....
        /*0134*/ 	.word	0x00001a00
        /*0138*/ 	.word	0x000000ff
        /*013c*/ 	.word	0x00006000
        /*0140*/ 	.short	0x010a
        /*0142*/ 	.byte	0x0f
	.zero		1


	//   ....[3]....
        /*0144*/ 	.word	0x00001d30
        /*0148*/ 	.word	0x000000ff
        /*014c*/ 	.word	0x00006000
        /*0150*/ 	.short	0x0108
        /*0152*/ 	.byte	0x05
	.zero		1


	//   ....[4]....
        /*0154*/ 	.word	0x00001e90
        /*0158*/ 	.word	0x000000ff
        /*015c*/ 	.word	0x00006008
        /*0160*/ 	.short	0x0108
        /*0162*/ 	.byte	0x05
	.zero		1


	//   ....[5]....
        /*0164*/ 	.word	0x000020c0
        /*0168*/ 	.word	0x000000ff
        /*016c*/ 	.word	0x00006000
        /*0170*/ 	.short	0x010a
        /*0172*/ 	.byte	0x0f
	.zero		1


	//----- nvinfo : EIATTR_NUM_MBARRIERS
	.align		4
.L_37:
        /*0174*/ 	.byte	0x03, 0x38
        /*0176*/ 	.short	0x0002


	//----- nvinfo : EIATTR_EXIT_INSTR_OFFSETS
	.align		4
        /*0178*/ 	.byte	0x04, 0x1c
        /*017a*/ 	.short	(.L_39 - .L_38)


	//   ....[0]....
.L_38:
        /*017c*/ 	.word	0x000020b0


	//----- nvinfo : EIATTR_REQNTID
	.align		4
.L_39:
        /*0180*/ 	.byte	0x04, 0x10
        /*0182*/ 	.short	(.L_41 - .L_40)
.L_40:
        /*0184*/ 	.word	0x00000080
        /*0188*/ 	.word	0x00000001
        /*018c*/ 	.word	0x00000001


	//----- nvinfo : EIATTR_CRS_STACK_SIZE
	.align		4
.L_41:
        /*0190*/ 	.byte	0x04, 0x1e
        /*0192*/ 	.short	(.L_43 - .L_42)
.L_42:
        /*0194*/ 	.word	0x00000000


	//----- nvinfo : EIATTR_CBANK_PARAM_SIZE
	.align		4
.L_43:
        /*0198*/ 	.byte	0x03, 0x19
        /*019a*/ 	.short	0x0050


	//----- nvinfo : EIATTR_PARAM_CBANK
	.align		4
        /*019c*/ 	.byte	0x04, 0x0a
        /*019e*/ 	.short	(.L_45 - .L_44)
	.align		4
.L_44:
        /*01a0*/ 	.word	index@(.nv.constant0.gluon_wgmma)
        /*01a4*/ 	.short	0x0210
        /*01a6*/ 	.short	0x0050


	//----- nvinfo : EIATTR_SW_WAR
	.align		4
.L_45:
        /*01a8*/ 	.byte	0x04, 0x36
        /*01aa*/ 	.short	(.L_47 - .L_46)
.L_46:
        /*01ac*/ 	.word	0x00000008
.L_47:


//--------------------- .nv.callgraph             --------------------------
	.section	.nv.callgraph,"",@"SHT_CUDA_CALLGRAPH"
	.align	4
	.sectionentsize	8
	.align		4
        /*0000*/ 	.word	0x00000000
	.align		4
        /*0004*/ 	.word	0xffffffff
	.align		4
        /*0008*/ 	.word	0x00000000
	.align		4
        /*000c*/ 	.word	0xfffffffe
	.align		4
        /*0010*/ 	.word	0x00000000
	.align		4
        /*0014*/ 	.word	0xfffffffd
	.align		4
        /*0018*/ 	.word	0x00000000
	.align		4
        /*001c*/ 	.word	0xfffffffc


//--------------------- .text.gluon_wgmma         --------------------------
	.section	.text.gluon_wgmma,"ax",@progbits
	.align	128
        .global         gluon_wgmma
        .type           gluon_wgmma,@function
        .size           gluon_wgmma,(.L_x_52 - gluon_wgmma)
        .other          gluon_wgmma,@"STO_CUDA_ENTRY STV_DEFAULT"
gluon_wgmma:
.text.gluon_wgmma:
[----:B------:R-:W-:Y:S01]  /*0000*/  LDC R1, c[0x0][0x28] ;  /* 0x00000a00ff017b82 */ /* 0x000fe20000000800 */
[----:B------:R-:W1:Y:S07]  /*0010*/  S2R R0, SR_TID.X ;  /* 0x0000000000007919 */ /* 0x000e6e0000002100 */
[----:B------:R-:W2:Y:S01]  /*0020*/  S2UR UR4, SR_CgaCtaId ;  /* 0x00000000000479c3 */ /* 0x000ea20000008800 */
[----:B------:R-:W-:Y:S01]  /*0030*/  UMOV UR5, 0x400 ;  /* 0x0000040000057882 */ /* 0x000fe20000000000 */
[----:B------:R-:W-:Y:S01]  /*0040*/  ULDC UR7, c[0x0][0xc] ;  /* 0x0000030000077ab9 */ /* 0x000fe20000000800 */
[----:B------:R-:W-:Y:S01]  /*0050*/  ULDC.64 UR20, c[0x0][0x250] ;  /* 0x0000940000147ab9 */ /* 0x000fe20000000a00 */
[----:B------:R-:W-:Y:S04]  /*0060*/  BSSY B0, `(.L_x_0) ;  /* 0x000001e000007945 */ /* 0x000fe80003800000 */
[----:B------:R-:W3:Y:S08]  /*0070*/  LDC R3, c[0x0][0x228] ;  /* 0x00008a00ff037b82 */ /* 0x000ef00000000800 */
[----:B------:R-:W4:Y:S08]  /*0080*/  LDC R10, c[0x0][0x230] ;  /* 0x00008c00ff0a7b82 */ /* 0x000f300000000800 */
[----:B------:R-:W-:Y:S01]  /*0090*/  S2UR UR28, SR_CTAID.Y ;  /* 0x00000000001c79c3 */ /* 0x000fe20000002600 */
[----:B--2---:R-:W-:-:S03]  /*00a0*/  ULEA UR5, UR4, UR5, 0x18 ;  /* 0x0000000504057291 */ /* 0x004fc6000f8ec03f */
[----:B------:R-:W-:Y:S01]  /*00b0*/  ULDC UR4, c[0x0][0x10] ;  /* 0x0000040000047ab9 */ /* 0x000fe20000000800 */
[----:B-1----:R-:W-:-:S03]  /*00c0*/  LOP3.LUT R2, R0, 0x7f, RZ, 0xc0, !PT ;  /* 0x0000007f00027812 */ /* 0x002fc600078ec0ff */
[----:B------:R-:W1:Y:S01]  /*00d0*/  S2UR UR6, SR_CTAID.Z ;  /* 0x00000000000679c3 */ /* 0x000e620000002700 */
[----:B---3--:R-:W-:Y:S01]  /*00e0*/  VIADD R3, R3, 0xffffffff ;  /* 0xffffffff03037836 */ /* 0x008fe20000000000 */
[C---:B------:R-:W-:Y:S02]  /*00f0*/  ISETP.GE.U32.AND P0, PT, R2.reuse, 0x20, PT ;  /* 0x000000200200780c */ /* 0x040fe40003f06070 */
[C---:B------:R-:W-:Y:S02]  /*0100*/  ISETP.NE.U32.AND P2, PT, R2.reuse, RZ, PT ;  /* 0x000000ff0200720c */ /* 0x040fe40003f45070 */
[----:B------:R-:W-:Y:S02]  /*0110*/  LEA R12, R2, UR5, 0x2 ;  /* 0x00000005020c7c11 */ /* 0x000fe4000f8e10ff */
[----:B------:R-:W2:Y:S01]  /*0120*/  S2UR UR29, SR_CTAID.X ;  /* 0x00000000001d79c3 */ /* 0x000ea20000002500 */
[----:B----4-:R-:W-:-:S06]  /*0130*/  VIADD R11, R10, 0xffffffff ;  /* 0xffffffff0a0b7836 */ /* 0x010fcc0000000000 */
[----:B------:R3:W-:Y:S01]  /*0140*/  @!P0 STS [R12], RZ ;  /* 0x000000ff0c008388 */ /* 0x0007e20000000800 */
[----:B------:R-:W-:-:S03]  /*0150*/  NOP ;  /* 0x0000000000007918 */ /* 0x000fc60000000000 */
[----:B------:R3:W-:Y:S01]  /*0160*/  @!P2 STS [UR5+0x24], R3 ;  /* 0x00002403ff00a988 */ /* 0x0007e20008000805 */
[----:B-1----:R-:W-:-:S03]  /*0170*/  UIMAD UR4, UR6, UR4, UR28 ;  /* 0x00000004060472a4 */ /* 0x002fc6000f8e021c */
[----:B------:R3:W-:Y:S01]  /*0180*/  @!P2 STS [UR5+0x20], R11 ;  /* 0x0000200bff00a988 */ /* 0x0007e20008000805 */
[----:B--2---:R-:W-:-:S04]  /*0190*/  UIMAD UR4, UR4, UR7, UR29 ;  /* 0x00000007040472a4 */ /* 0x004fc8000f8e021d */
[----:B------:R-:W-:-:S04]  /*01a0*/  UIMAD UR4, UR4, 0x180, URZ ;  /* 0x00000180040478a4 */ /* 0x000fc8000f8e023f */
[----:B------:R-:W-:-:S04]  /*01b0*/  UIADD3 UR16, UP0, UR4, UR20, URZ ;  /* 0x0000001404107290 */ /* 0x000fc8000ff1e03f */
[----:B------:R-:W-:Y:S01]  /*01c0*/  ULEA.HI.X.SX32 UR17, UR4, UR21, 0x1, UP0 ;  /* 0x0000001504117291 */ /* 0x000fe200080f0e3f */
[----:B---3--:R-:W-:Y:S11]  /*01d0*/  @P2 BRA `(.L_x_1) ;  /* 0x0000000000182947 */ /* 0x008ff60003800000 */
[----:B------:R-:W1:Y:S01]  /*01e0*/  LDS R4, [UR5+0x8] ;  /* 0x00000805ff047984 */ /* 0x000e620008000800 */
[----:B------:R-:W2:Y:S01]  /*01f0*/  LDC.64 R6, c[0x0][0x210] ;  /* 0x00008400ff067b82 */ /* 0x000ea20000000a00 */
[----:B------:R-:W-:Y:S02]  /*0200*/  IMAD.MOV.U32 R5, RZ, RZ, 0x70 ;  /* 0x00000070ff057424 */ /* 0x000fe400078e00ff */
[----:B--2---:R2:W-:Y:S03]  /*0210*/  STS.64 [UR5], R6 ;  /* 0x00000006ff007988 */ /* 0x0045e60008000a05 */
[----:B-1----:R-:W-:-:S05]  /*0220*/  LOP3.LUT R4, R4, 0x10, R5, 0xd8, !PT ;  /* 0x0000001004047812 */ /* 0x002fca00078ed805 */
[----:B------:R2:W-:Y:S02]  /*0230*/  STS [UR5+0x8], R4 ;  /* 0x00000804ff007988 */ /* 0x0005e40008000805 */
.L_x_1:
[----:B------:R-:W-:Y:S05]  /*0240*/  BSYNC B0 ;  /* 0x0000000000007941 */ /* 0x000fea0003800000 */
.L_x_0:
[----:B------:R-:W-:Y:S04]  /*0250*/  BSSY B0, `(.L_x_2) ;  /* 0x000000a000007945 */ /* 0x000fe80003800000 */
[----:B------:R-:W-:Y:S05]  /*0260*/  @P2 BRA `(.L_x_3) ;  /* 0x0000000000202947 */ /* 0x000fea0003800000 */
[----:B--2---:R-:W1:Y:S01]  /*0270*/  LDS R4, [UR5+0x34] ;  /* 0x00003405ff047984 */ /* 0x004e620008000800 */
[----:B------:R-:W-:Y:S02]  /*0280*/  IMAD.MOV.U32 R5, RZ, RZ, 0x1f000000 ;  /* 0x1f000000ff057424 */ /* 0x000fe400078e00ff */
[----:B------:R-:W-:Y:S01]  /*0290*/  @!P2 IMAD.MOV.U32 R6, RZ, RZ, 0x3f ;  /* 0x0000003fff06a424 */ /* 0x000fe200078e00ff */
[----:B------:R-:W2:Y:S02]  /*02a0*/  @!P2 LDS R7, [UR5+0x38] ;  /* 0x00003805ff07a984 */ /* 0x000ea40008000800 */
[----:B-1----:R-:W-:Y:S02]  /*02b0*/  LOP3.LUT R4, R4, 0xff000000, R5, 0xb8, !PT ;  /* 0xff00000004047812 */ /* 0x002fe400078eb805 */
[----:B--2---:R-:W-:-:S03]  /*02c0*/  @!P2 LOP3.LUT R5, R7, 0xff, R6, 0xb8, !PT ;  /* 0x000000ff0705a812 */ /* 0x004fc600078eb806 */
[----:B------:R1:W-:Y:S04]  /*02d0*/  STS [UR5+0x34], R4 ;  /* 0x00003404ff007988 */ /* 0x0003e80008000805 */
[----:B------:R1:W-:Y:S02]  /*02e0*/  @!P2 STS [UR5+0x38], R5 ;  /* 0x00003805ff00a988 */ /* 0x0003e40008000805 */
.L_x_3:
[----:B------:R-:W-:Y:S05]  /*02f0*/  BSYNC B0 ;  /* 0x0000000000007941 */ /* 0x000fea0003800000 */
.L_x_2:
[----:B------:R-:W-:Y:S04]  /*0300*/  BSSY B0, `(.L_x_4) ;  /* 0x000000e000007945 */ /* 0x000fe80003800000 */
[----:B------:R-:W-:Y:S05]  /*0310*/  @P2 BRA `(.L_x_5) ;  /* 0x0000000000302947 */ /* 0x000fea0003800000 */
[----:B-1----:R-:W1:Y:S01]  /*0320*/  LDS R5, [UR5+0x34] ;  /* 0x00003405ff057984 */ /* 0x002e620008000800 */
[----:B--2---:R-:W2:Y:S03]  /*0330*/  LDC.64 R6, c[0x0][0x238] ;  /* 0x00008e00ff067b82 */ /* 0x004ea60000000a00 */
[----:B------:R-:W3:Y:S01]  /*0340*/  LDS R4, [UR5+0x1c] ;  /* 0x00001c05ff047984 */ /* 0x000ee20008000800 */
[C---:B--2---:R-:W-:Y:S01]  /*0350*/  SHF.L.U64.HI R7, R6.reuse, 0x1, R7 ;  /* 0x0000000106077819 */ /* 0x044fe20000010207 */
[----:B------:R-:W-:-:S03]  /*0360*/  IMAD.SHL.U32 R6, R6, 0x2, RZ ;  /* 0x0000000206067824 */ /* 0x000fc600078e00ff */
[--C-:B------:R-:W-:Y:S02]  /*0370*/  SHF.R.U32.HI R9, RZ, 0x4, R7.reuse ;  /* 0x00000004ff097819 */ /* 0x100fe40000011607 */
[----:B------:R-:W-:-:S05]  /*0380*/  SHF.R.U64 R6, R6, 0x4, R7 ;  /* 0x0000000406067819 */ /* 0x000fca0000001207 */
[----:B------:R4:W-:Y:S01]  /*0390*/  STS [UR5+0xc], R6 ;  /* 0x00000c06ff007988 */ /* 0x0009e20008000805 */
[----:B-1----:R-:W-:Y:S02]  /*03a0*/  LOP3.LUT R5, R5, 0x7, RZ, 0xb8, !PT ;  /* 0x0000000705057812 */ /* 0x002fe400078eb8ff */
[----:B---3--:R-:W-:-:S03]  /*03b0*/  LOP3.LUT R4, R4, 0xf, R9, 0xb8, !PT ;  /* 0x0000000f04047812 */ /* 0x008fc600078eb809 */
[----:B------:R4:W-:Y:S04]  /*03c0*/  STS [UR5+0x34], R5 ;  /* 0x00003405ff007988 */ /* 0x0009e80008000805 */
[----:B------:R4:W-:Y:S02]  /*03d0*/  STS [UR5+0x1c], R4 ;  /* 0x00001c04ff007988 */ /* 0x0009e40008000805 */
.L_x_5:
[----:B------:R-:W-:Y:S05]  /*03e0*/  BSYNC B0 ;  /* 0x0000000000007941 */ /* 0x000fea0003800000 */
.L_x_4:
[----:B------:R-:W-:Y:S04]  /*03f0*/  BSSY B1, `(.L_x_6) ;  /* 0x000001b000017945 */ /* 0x000fe80003800000 */
[----:B------:R-:W-:Y:S01]  /*0400*/  BSSY B0, `(.L_x_7) ;  /* 0x0000016000007945 */ /* 0x000fe20003800000 */
[----:B--2---:R-:W-:-:S03]  /*0410*/  IMAD.MOV.U32 R7, RZ, RZ, RZ ;  /* 0x000000ffff077224 */ /* 0x004fc600078e00ff */
[----:B------:R-:W-:Y:S05]  /*0420*/  @P2 BRA `(.L_x_8) ;  /* 0x0000000000202947 */ /* 0x000fea0003800000 */
[----:B-1--4-:R-:W1:Y:S02]  /*0430*/  LDS R4, [UR5+0x34] ;  /* 0x00003405ff047984 */ /* 0x012e640008000800 */
[----:B-1----:R-:W-:-:S05]  /*0440*/  LOP3.LUT R4, R4, 0x38, RZ, 0xb8, !PT ;  /* 0x0000003804047812 */ /* 0x002fca00078eb8ff */
[----:B------:R1:W-:Y:S01]  /*0450*/  STS [UR5+0x34], R4 ;  /* 0x00003404ff007988 */ /* 0x0003e20008000805 */
[----:B------:R-:W-:Y:S05]  /*0460*/  @P2 BRA `(.L_x_9) ;  /* 0x0000000000202947 */ /* 0x000fea0003800000 */
[----:B-1----:R-:W1:Y:S01]  /*0470*/  LDS R4, [UR5+0x8] ;  /* 0x00000805ff047984 */ /* 0x002e620008000800 */
[----:B------:R-:W-:-:S05]  /*0480*/  IMAD.MOV.U32 R5, RZ, RZ, 0x780 ;  /* 0x00000780ff057424 */ /* 0x000fca00078e00ff */
[----:B-1----:R-:W-:-:S05]  /*0490*/  LOP3.LUT R4, R4, 0x300, R5, 0xd8, !PT ;  /* 0x0000030004047812 */ /* 0x002fca00078ed805 */
[----:B------:R2:W-:Y:S02]  /*04a0*/  STS [UR5+0x8], R4 ;  /* 0x00000804ff007988 */ /* 0x0005e40008000805 */
.L_x_8:
[----:B------:R-:W-:Y:S05]  /*04b0*/  @P2 BRA `(.L_x_10) ;  /* 0x0000000000282947 */ /* 0x000fea0003800000 */
[----:B-12-4-:R-:W1:Y:S02]  /*04c0*/  LDS R4, [UR5+0x8] ;  /* 0x00000805ff047984 */ /* 0x016e640008000800 */
[----:B-1----:R-:W-:-:S05]  /*04d0*/  LOP3.LUT R4, R4, 0x1800, RZ, 0xb8, !PT ;  /* 0x0000180004047812 */ /* 0x002fca00078eb8ff */
[----:B------:R2:W-:Y:S02]  /*04e0*/  STS [UR5+0x8], R4 ;  /* 0x00000804ff007988 */ /* 0x0005e40008000805 */
.L_x_9:
[----:B------:R-:W-:Y:S05]  /*04f0*/  @P2 BREAK B0 ;  /* 0x0000000000002942 */ /* 0x000fea0003800000 */
[----:B------:R-:W-:Y:S05]  /*0500*/  @P2 BRA `(.L_x_11) ;  /* 0x0000000000242947 */ /* 0x000fea0003800000 */
[----:B------:R-:W3:Y:S01]  /*0510*/  LDS R5, [UR5+0x8] ;  /* 0x00000805ff057984 */ /* 0x000ee20008000800 */
[----:B-12---:R-:W-:-:S05]  /*0520*/  IMAD.MOV.U32 R4, RZ, RZ, 0x6000 ;  /* 0x00006000ff047424 */ /* 0x006fca00078e00ff */
[----:B---3--:R-:W-:-:S04]  /*0530*/  LOP3.LUT R4, R5, 0x4000, R4, 0xd8, !PT ;  /* 0x0000400005047812 */ /* 0x008fc800078ed804 */
[----:B------:R-:W-:-:S05]  /*0540*/  LOP3.LUT R4, R4, 0x400000, RZ, 0xb8, !PT ;  /* 0x0040000004047812 */ /* 0x000fca00078eb8ff */
[----:B------:R3:W-:Y:S02]  /*0550*/  STS [UR5+0x8], R4 ;  /* 0x00000804ff007988 */ /* 0x0007e40008000805 */
.L_x_10:
[----:B------:R-:W-:Y:S05]  /*0560*/  BSYNC B0 ;  /* 0x0000000000007941 */ /* 0x000fea0003800000 */
.L_x_7:
[----:B-1234-:R-:W1:Y:S02]  /*0570*/  @!P2 LDS R4, [UR5+0x8] ;  /* 0x00000805ff04a984 */ /* 0x01ee640008000800 */
[----:B-1----:R-:W-:-:S05]  /*0580*/  @!P2 LOP3.LUT R4, R4, 0x8000, RZ, 0xb8, !PT ;  /* 0x000080000404a812 */ /* 0x002fca00078eb8ff */
[----:B------:R3:W-:Y:S02]  /*0590*/  @!P2 STS [UR5+0x8], R4 ;  /* 0x00000804ff00a988 */ /* 0x0007e40008000805 */
.L_x_11:
[----:B------:R-:W-:Y:S05]  /*05a0*/  BSYNC B1 ;  /* 0x0000000000017941 */ /* 0x000fea0003800000 */
.L_x_6:
[----:B------:R-:W-:Y:S05]  /*05b0*/  WARPSYNC.ALL ;  /* 0x0000000000007948 */ /* 0x000fea0003800000 */
[----:B------:R-:W4:Y:S02]  /*05c0*/  LDC R6, c[0x0][0x22c] ;  /* 0x00008b00ff067b82 */ /* 0x000f240000000800 */
[----:B----4-:R-:W-:Y:S01]  /*05d0*/  VIADD R6, R6, 0xffffffff ;  /* 0xffffffff06067836 */ /* 0x010fe20000000000 */
[----:B------:R-:W-:Y:S06]  /*05e0*/  @P0 BRA `(.L_x_12) ;  /* 0x0000000000280947 */ /* 0x000fec0003800000 */
[----:B-123--:R-:W1:Y:S01]  /*05f0*/  S2R R4, SR_LANEID ;  /* 0x0000000000047919 */ /* 0x00ee620000000000 */
[----:B------:R-:W-:Y:S05]  /*0600*/  WARPSYNC.ALL ;  /* 0x0000000000007948 */ /* 0x000fea0003800000 */
[----:B-1----:R-:W-:-:S05]  /*0610*/  IMAD.SHL.U32 R8, R4, 0x4, RZ ;  /* 0x0000000404087824 */ /* 0x002fca00078e00ff */
[----:B------:R-:W1:Y:S01]  /*0620*/  LDS R9, [R8+UR5] ;  /* 0x0000000508097984 */ /* 0x000e620008000800 */
[----:B------:R-:W-:-:S05]  /*0630*/  IADD3 R4, P1, R8, UR16, RZ ;  /* 0x0000001008047c10 */ /* 0x000fca000ff3e0ff */
[----:B------:R-:W-:-:S05]  /*0640*/  IMAD.X R5, RZ, RZ, UR17, P1 ;  /* 0x00000011ff057e24 */ /* 0x000fca00088e06ff */
[----:B-1----:R4:W5:Y:S01]  /*0650*/  ATOMG.E.EXCH.STRONG.GPU PT, RZ, [R4], R9 ;  /* 0x0000000904ff73a8 */ /* 0x00296200041ee100 */
[----:B------:R-:W-:-:S04]  /*0660*/  DEPBAR {5,4,3,2,1,0} ;  /* 0x0000003f0000791a */ /* 0x000fc80000000000 */
[----:B------:R4:W-:Y:S01]  /*0670*/  UTMACCTL.IV [UR16] ;  /* 0x00000000100079b9 */ /* 0x0009e20008000000 */
[----:B------:R-:W-:Y:S01]  /*0680*/  NOP ;  /* 0x0000000000007918 */ /* 0x000fe20000000000 */
.L_x_12:
[----:B------:R-:W-:Y:S05]  /*0690*/  @P0 BRA `(.L_x_13) ;  /* 0x00000000000c0947 */ /* 0x000fea0003800000 */
[----:B------:R0:W-:Y:S01]  /*06a0*/  UTMACMDFLUSH ;  /* 0x00000000000079b7 */ /* 0x0001e20000000000 */
[----:B------:R-:W-:Y:S05]  /*06b0*/  @P0 BRA `(.L_x_13) ;  /* 0x0000000000040947 */ /* 0x000fea0003800000 */
[----:B------:R-:W-:-:S04]  /*06c0*/  DEPBAR.LE SB0, 0x0 ;  /* 0x000080000000791a */ /* 0x000fc80000000000 */
.L_x_13:
[----:B------:R-:W-:Y:S05]  /*06d0*/  WARPSYNC.ALL ;  /* 0x0000000000007948 */ /* 0x000fea0003800000 */
[----:B-----5:R-:W-:Y:S06]  /*06e0*/  BAR.SYNC.DEFER_BLOCKING 0x0 ;  /* 0x0000000000007b1d */ /* 0x020fec0000010000 */
[----:B------:R-:W-:Y:S02]  /*06f0*/  BSSY B1, `(.L_x_14) ;  /* 0x000000b000017945 */ /* 0x000fe40003800000 */
[----:B------:R-:W-:Y:S06]  /*0700*/  BAR.SYNC.DEFER_BLOCKING 0x0 ;  /* 0x0000000000007b1d */ /* 0x000fec0000010000 */
[----:B------:R5:W-:Y:S01]  /*0710*/  @!P0 STS [R12], RZ ;  /* 0x000000ff0c008388 */ /* 0x000be20000000800 */
[----:B------:R-:W-:Y:S01]  /*0720*/  NOP ;  /* 0x0000000000007918 */ /* 0x000fe20000000000 */
[----:B------:R-:W-:Y:S05]  /*0730*/  @P2 BRA `(.L_x_15) ;  /* 0x0000000000182947 */ /* 0x000fea0003800000 */
[----:B-1234-:R-:W1:Y:S01]  /*0740*/  LDS R4, [UR5+0x8] ;  /* 0x00000805ff047984 */ /* 0x01ee620008000800 */
[----:B------:R-:W2:Y:S01]  /*0750*/  LDC.64 R8, c[0x0][0x218] ;  /* 0x00008600ff087b82 */ /* 0x000ea20000000a00 */
[----:B------:R-:W-:Y:S02]  /*0760*/  IMAD.MOV.U32 R5, RZ, RZ, 0x70 ;  /* 0x00000070ff057424 */ /* 0x000fe400078e00ff */
[----:B--2---:R2:W-:Y:S03]  /*0770*/  STS.64 [UR5], R8 ;  /* 0x00000008ff007988 */ /* 0x0045e60008000a05 */
[----:B-1----:R-:W-:-:S05]  /*0780*/  LOP3.LUT R4, R4, 0x10, R5, 0xd8, !PT ;  /* 0x0000001004047812 */ /* 0x002fca00078ed805 */
[----:B------:R2:W-:Y:S02]  /*0790*/  STS [UR5+0x8], R4 ;  /* 0x00000804ff007988 */ /* 0x0005e40008000805 */
.L_x_15:
[----:B----4-:R-:W-:Y:S05]  /*07a0*/  BSYNC B1 ;  /* 0x0000000000017941 */ /* 0x010fea0003800000 */
.L_x_14:
[----:B------:R-:W-:Y:S04]  /*07b0*/  BSSY B1, `(.L_x_16) ;  /* 0x000000a000017945 */ /* 0x000fe80003800000 */
[----:B------:R-:W-:Y:S05]  /*07c0*/  @P2 BRA `(.L_x_17) ;  /* 0x0000000000202947 */ /* 0x000fea0003800000 */
[----:B-123--:R-:W1:Y:S01]  /*07d0*/  LDS R4, [UR5+0x34] ;  /* 0x00003405ff047984 */ /* 0x00ee620008000800 */
[----:B------:R-:W-:Y:S02]  /*07e0*/  IMAD.MOV.U32 R5, RZ, RZ, 0x3f000000 ;  /* 0x3f000000ff057424 */ /* 0x000fe400078e00ff */
[----:B------:R-:W-:Y:S01]  /*07f0*/  @!P2 IMAD.MOV.U32 R8, RZ, RZ, 0x1f ;  /* 0x0000001fff08a424 */ /* 0x000fe200078e00ff */
[----:B------:R-:W2:Y:S02]  /*0800*/  @!P2 LDS R9, [UR5+0x38] ;  /* 0x00003805ff09a984 */ /* 0x000ea40008000800 */
[----:B-1----:R-:W-:Y:S02]  /*0810*/  LOP3.LUT R4, R4, 0xff000000, R5, 0xb8, !PT ;  /* 0xff00000004047812 */ /* 0x002fe400078eb805 */
[----:B--2---:R-:W-:-:S03]  /*0820*/  @!P2 LOP3.LUT R5, R9, 0xff, R8, 0xb8, !PT ;  /* 0x000000ff0905a812 */ /* 0x004fc600078eb808 */
[----:B------:R4:W-:Y:S04]  /*0830*/  STS [UR5+0x34], R4 ;  /* 0x00003404ff007988 */ /* 0x0009e80008000805 */
[----:B------:R4:W-:Y:S02]  /*0840*/  @!P2 STS [UR5+0x38], R5 ;  /* 0x00003805ff00a988 */ /* 0x0009e40008000805 */
.L_x_17:
[----:B------:R-:W-:Y:S05]  /*0850*/  BSYNC B1 ;  /* 0x0000000000017941 */ /* 0x000fea0003800000 */
.L_x_16:
[----:B------:R-:W-:Y:S04]  /*0860*/  BSSY B1, `(.L_x_18) ;  /* 0x0000004000017945 */ /* 0x000fe80003800000 */
[----:B------:R-:W-:Y:S05]  /*0870*/  @P2 BRA `(.L_x_19) ;  /* 0x0000000000082947 */ /* 0x000fea0003800000 */
[----:B------:R1:W-:Y:S04]  /*0880*/  STS [UR5+0x24], R11 ;  /* 0x0000240bff007988 */ /* 0x0003e80008000805 */
[----:B------:R1:W-:Y:S02]  /*0890*/  STS [UR5+0x20], R6 ;  /* 0x00002006ff007988 */ /* 0x0003e40008000805 */
.L_x_19:
[----:B------:R-:W-:Y:S05]  /*08a0*/  BSYNC B1 ;  /* 0x0000000000017941 */ /* 0x000fea0003800000 */
.L_x_18:
[----:B------:R-:W-:Y:S04]  /*08b0*/  BSSY B1, `(.L_x_20) ;  /* 0x000000e000017945 */ /* 0x000fe80003800000 */
[----:B------:R-:W-:Y:S05]  /*08c0*/  @P2 BRA `(.L_x_21) ;  /* 0x0000000000302947 */ /* 0x000fea0003800000 */
[----:B----4-:R-:W4:Y:S01]  /*08d0*/  LDS R5, [UR5+0x34] ;  /* 0x00003405ff057984 */ /* 0x010f220008000800 */
[----:B--2---:R-:W2:Y:S03]  /*08e0*/  LDC.64 R8, c[0x0][0x240] ;  /* 0x00009000ff087b82 */ /* 0x004ea60000000a00 */
[----:B-1-3--:R-:W1:Y:S01]  /*08f0*/  LDS R4, [UR5+0x1c] ;  /* 0x00001c05ff047984 */ /* 0x00ae620008000800 */
[C---:B--2---:R-:W-:Y:S01]  /*0900*/  SHF.L.U64.HI R9, R8.reuse, 0x1, R9 ;  /* 0x0000000108097819 */ /* 0x044fe20000010209 */
[----:B------:R-:W-:-:S03]  /*0910*/  IMAD.SHL.U32 R8, R8, 0x2, RZ ;  /* 0x0000000208087824 */ /* 0x000fc600078e00ff */
[--C-:B------:R-:W-:Y:S02]  /*0920*/  SHF.R.U32.HI R11, RZ, 0x4, R9.reuse ;  /* 0x00000004ff0b7819 */ /* 0x100fe40000011609 */
[----:B------:R-:W-:-:S05]  /*0930*/  SHF.R.U64 R8, R8, 0x4, R9 ;  /* 0x0000000408087819 */ /* 0x000fca0000001209 */
[----:B------:R2:W-:Y:S01]  /*0940*/  STS [UR5+0xc], R8 ;  /* 0x00000c08ff007988 */ /* 0x0005e20008000805 */
[----:B----4-:R-:W-:Y:S02]  /*0950*/  LOP3.LUT R5, R5, 0x7, RZ, 0xb8, !PT ;  /* 0x0000000705057812 */ /* 0x010fe400078eb8ff */
[----:B-1----:R-:W-:-:S03]  /*0960*/  LOP3.LUT R4, R4, 0xf, R11, 0xb8, !PT ;  /* 0x0000000f04047812 */ /* 0x002fc600078eb80b */
[----:B------:R2:W-:Y:S04]  /*0970*/  STS [UR5+0x34], R5 ;  /* 0x00003405ff007988 */ /* 0x0005e80008000805 */
[----:B------:R2:W-:Y:S02]  /*0980*/  STS [UR5+0x1c], R4 ;  /* 0x00001c04ff007988 */ /* 0x0005e40008000805 */
.L_x_21:
[----:B------:R-:W-:Y:S05]  /*0990*/  BSYNC B1 ;  /* 0x0000000000017941 */ /* 0x000fea0003800000 */
.L_x_20:
[----:B------:R-:W-:Y:S04]  /*09a0*/  BSSY B2, `(.L_x_22) ;  /* 0x000001a000027945 */ /* 0x000fe80003800000 */
[----:B------:R-:W-:Y:S04]  /*09b0*/  BSSY B1, `(.L_x_23) ;  /* 0x0000015000017945 */ /* 0x000fe80003800000 */
[----:B------:R-:W-:Y:S05]  /*09c0*/  @P2 BRA `(.L_x_24) ;  /* 0x0000000000202947 */ /* 0x000fea0003800000 */
[----:B-1234-:R-:W1:Y:S02]  /*09d0*/  LDS R4, [UR5+0x34] ;  /* 0x00003405ff047984 */ /* 0x01ee640008000800 */
[----:B-1----:R-:W-:-:S05]  /*09e0*/  LOP3.LUT R4, R4, 0x38, RZ, 0xb8, !PT ;  /* 0x0000003804047812 */ /* 0x002fca00078eb8ff */
[----:B------:R1:W-:Y:S01]  /*09f0*/  STS [UR5+0x34], R4 ;  /* 0x00003404ff007988 */ /* 0x0003e20008000805 */
[----:B------:R-:W-:Y:S05]  /*0a00*/  @P2 BRA `(.L_x_25) ;  /* 0x0000000000202947 */ /* 0x000fea0003800000 */
[----:B-1----:R-:W1:Y:S01]  /*0a10*/  LDS R4, [UR5+0x8] ;  /* 0x00000805ff047984 */ /* 0x002e620008000800 */
[----:B------:R-:W-:-:S05]  /*0a20*/  IMAD.MOV.U32 R5, RZ, RZ, 0x780 ;  /* 0x00000780ff057424 */ /* 0x000fca00078e00ff */
[----:B-1----:R-:W-:-:S05]  /*0a30*/  LOP3.LUT R4, R4, 0x300, R5, 0xd8, !PT ;  /* 0x0000030004047812 */ /* 0x002fca00078ed805 */
[----:B------:R1:W-:Y:S02]  /*0a40*/  STS [UR5+0x8], R4 ;  /* 0x00000804ff007988 */ /* 0x0003e40008000805 */
.L_x_24:
[----:B------:R-:W-:Y:S05]  /*0a50*/  @P2 BRA `(.L_x_26) ;  /* 0x0000000000282947 */ /* 0x000fea0003800000 */
[----:B-1234-:R-:W1:Y:S02]  /*0a60*/  LDS R4, [UR5+0x8] ;  /* 0x00000805ff047984 */ /* 0x01ee640008000800 */
[----:B-1----:R-:W-:-:S05]  /*0a70*/  LOP3.LUT R4, R4, 0x1800, RZ, 0xb8, !PT ;  /* 0x0000180004047812 */ /* 0x002fca00078eb8ff */
[----:B------:R2:W-:Y:S02]  /*0a80*/  STS [UR5+0x8], R4 ;  /* 0x00000804ff007988 */ /* 0x0005e40008000805 */
.L_x_25:
[----:B------:R-:W-:Y:S05]  /*0a90*/  @P2 BREAK B1 ;  /* 0x0000000000012942 */ /* 0x000fea0003800000 */
[----:B------:R-:W-:Y:S05]  /*0aa0*/  @P2 BRA `(.L_x_27) ;  /* 0x0000000000242947 */ /* 0x000fea0003800000 */
[----:B-12---:R-:W1:Y:S01]  /*0ab0*/  LDS R4, [UR5+0x8] ;  /* 0x00000805ff047984 */ /* 0x006e620008000800 */
[----:B------:R-:W-:-:S05]  /*0ac0*/  IMAD.MOV.U32 R5, RZ, RZ, 0x6000 ;  /* 0x00006000ff057424 */ /* 0x000fca00078e00ff */
[----:B-1----:R-:W-:-:S04]  /*0ad0*/  LOP3.LUT R4, R4, 0x6000, R5, 0xd8, !PT ;  /* 0x0000600004047812 */ /* 0x002fc800078ed805 */
[----:B------:R-:W-:-:S05]  /*0ae0*/  LOP3.LUT R4, R4, 0x400000, RZ, 0xb8, !PT ;  /* 0x0040000004047812 */ /* 0x000fca00078eb8ff */
[----:B------:R1:W-:Y:S02]  /*0af0*/  STS [UR5+0x8], R4 ;  /* 0x00000804ff007988 */ /* 0x0003e40008000805 */
.L_x_26:
[----:B------:R-:W-:Y:S05]  /*0b00*/  BSYNC B1 ;  /* 0x0000000000017941 */ /* 0x000fea0003800000 */
.L_x_23:
[----:B-1234-:R-:W1:Y:S02]  /*0b10*/  @!P2 LDS R4, [UR5+0x8] ;  /* 0x00000805ff04a984 */ /* 0x01ee640008000800 */
[----:B-1----:R-:W-:-:S05]  /*0b20*/  @!P2 LOP3.LUT R4, R4, 0x8000, RZ, 0xb8, !PT ;  /* 0x000080000404a812 */ /* 0x002fca00078eb8ff */
[----:B------:R3:W-:Y:S02]  /*0b30*/  @!P2 STS [UR5+0x8], R4 ;  /* 0x00000804ff00a988 */ /* 0x0007e40008000805 */
.L_x_27:
[----:B------:R-:W-:Y:S05]  /*0b40*/  BSYNC B2 ;  /* 0x0000000000027941 */ /* 0x000fea0003800000 */
.L_x_22:
[----:B------:R-:W-:Y:S05]  /*0b50*/  WARPSYNC.ALL ;  /* 0x0000000000007948 */ /* 0x000fea0003800000 */
[----:B------:R-:W-:-:S04]  /*0b60*/  UIADD3 UR19, UR4, 0x80, URZ ;  /* 0x0000008004137890 */ /* 0x000fc8000fffe03f */
[----:B------:R-:W-:-:S04]  /*0b70*/  UIADD3 UR18, UP0, UR19, UR20, URZ ;  /* 0x0000001413127290 */ /* 0x000fc8000ff1e03f */
[----:B------:R-:W-:Y:S01]  /*0b80*/  ULEA.HI.X.SX32 UR19, UR19, UR21, 0x1, UP0 ;  /* 0x0000001513137291 */ /* 0x000fe200080f0e3f */
[----:B------:R-:W-:Y:S11]  /*0b90*/  @P0 BRA `(.L_x_28) ;  /* 0x0000000000280947 */ /* 0x000ff60003800000 */
[----:B-123--:R-:W1:Y:S01]  /*0ba0*/  S2R R4, SR_LANEID ;  /* 0x0000000000047919 */ /* 0x00ee620000000000 */
[----:B------:R-:W-:Y:S05]  /*0bb0*/  WARPSYNC.ALL ;  /* 0x0000000000007948 */ /* 0x000fea0003800000 */
[----:B-1----:R-:W-:-:S05]  /*0bc0*/  IMAD.SHL.U32 R8, R4, 0x4, RZ ;  /* 0x0000000404087824 */ /* 0x002fca00078e00ff */
[----:B------:R-:W1:Y:S01]  /*0bd0*/  LDS R9, [R8+UR5] ;  /* 0x0000000508097984 */ /* 0x000e620008000800 */
[----:B------:R-:W-:-:S05]  /*0be0*/  IADD3 R4, P1, R8, UR18, RZ ;  /* 0x0000001208047c10 */ /* 0x000fca000ff3e0ff */
[----:B------:R-:W-:-:S05]  /*0bf0*/  IMAD.X R5, RZ, RZ, UR19, P1 ;  /* 0x00000013ff057e24 */ /* 0x000fca00088e06ff */
[----:B-1----:R4:W2:Y:S01]  /*0c00*/  ATOMG.E.EXCH.STRONG.GPU PT, RZ, [R4], R9 ;  /* 0x0000000904ff73a8 */ /* 0x0028a200041ee100 */
[----:B------:R-:W-:-:S04]  /*0c10*/  DEPBAR {5,4,3,2,1,0} ;  /* 0x0000003f0000791a */ /* 0x000fc80000000000 */
[----:B------:R4:W-:Y:S01]  /*0c20*/  UTMACCTL.IV [UR18] ;  /* 0x00000000120079b9 */ /* 0x0009e20008000000 */
[----:B------:R-:W-:Y:S01]  /*0c30*/  NOP ;  /* 0x0000000000007918 */ /* 0x000fe20000000000 */
.L_x_28:
[----:B------:R-:W-:Y:S05]  /*0c40*/  @P0 BRA `(.L_x_29) ;  /* 0x00000000000c0947 */ /* 0x000fea0003800000 */
[----:B------:R0:W-:Y:S01]  /*0c50*/  UTMACMDFLUSH ;  /* 0x00000000000079b7 */ /* 0x0001e20000000000 */
[----:B------:R-:W-:Y:S05]  /*0c60*/  @P0 BRA `(.L_x_29) ;  /* 0x0000000000040947 */ /* 0x000fea0003800000 */
[----:B------:R-:W-:-:S04]  /*0c70*/  DEPBAR.LE SB0, 0x0 ;  /* 0x000080000000791a */ /* 0x000fc80000000000 */
.L_x_29:
[----:B------:R-:W-:Y:S05]  /*0c80*/  WARPSYNC.ALL ;  /* 0x0000000000007948 */ /* 0x000fea0003800000 */
[----:B--2---:R-:W-:Y:S06]  /*0c90*/  BAR.SYNC.DEFER_BLOCKING 0x0 ;  /* 0x0000000000007b1d */ /* 0x004fec0000010000 */
[----:B------:R-:W-:Y:S02]  /*0ca0*/  BSSY B2, `(.L_x_30) ;  /* 0x000000b000027945 */ /* 0x000fe40003800000 */
[----:B------:R-:W-:Y:S06]  /*0cb0*/  BAR.SYNC.DEFER_BLOCKING 0x0 ;  /* 0x0000000000007b1d */ /* 0x000fec0000010000 */
[----:B------:R2:W-:Y:S01]  /*0cc0*/  @!P0 STS [R12], RZ ;  /* 0x000000ff0c008388 */ /* 0x0005e20000000800 */
[----:B------:R-:W-:Y:S01]  /*0cd0*/  NOP ;  /* 0x0000000000007918 */ /* 0x000fe20000000000 */
[----:B------:R-:W-:Y:S05]  /*0ce0*/  @P2 BRA `(.L_x_31) ;  /* 0x0000000000182947 */ /* 0x000fea0003800000 */
[----:B-1-34-:R-:W1:Y:S01]  /*0cf0*/  LDS R4, [UR5+0x8] ;  /* 0x00000805ff047984 */ /* 0x01ae620008000800 */
[----:B------:R-:W3:Y:S01]  /*0d00*/  LDC.64 R8, c[0x0][0x220] ;  /* 0x00008800ff087b82 */ /* 0x000ee20000000a00 */
[----:B------:R-:W-:Y:S02]  /*0d10*/  IMAD.MOV.U32 R5, RZ, RZ, 0x70 ;  /* 0x00000070ff057424 */ /* 0x000fe400078e00ff */
[----:B---3--:R3:W-:Y:S03]  /*0d20*/  STS.64 [UR5], R8 ;  /* 0x00000008ff007988 */ /* 0x0087e60008000a05 */
[----:B-1----:R-:W-:-:S05]  /*0d30*/  LOP3.LUT R4, R4, 0x10, R5, 0xd8, !PT ;  /* 0x0000001004047812 */ /* 0x002fca00078ed805 */
[----:B------:R3:W-:Y:S02]  /*0d40*/  STS [UR5+0x8], R4 ;  /* 0x00000804ff007988 */ /* 0x0007e40008000805 */
.L_x_31:
[----:B----4-:R-:W-:Y:S05]  /*0d50*/  BSYNC B2 ;  /* 0x0000000000027941 */ /* 0x010fea0003800000 */
.L_x_30:
[----:B------:R-:W-:Y:S04]  /*0d60*/  BSSY B3, `(.L_x_32) ;  /* 0x0000011000037945 */ /* 0x000fe80003800000 */
[----:B------:R-:W-:Y:S04]  /*0d70*/  BSSY B2, `(.L_x_33) ;  /* 0x000000e000027945 */ /* 0x000fe80003800000 */
[----:B------:R-:W-:Y:S05]  /*0d80*/  @P2 BRA `(.L_x_34) ;  /* 0x0000000000242947 */ /* 0x000fea0003800000 */
[----:B-1-3--:R-:W1:Y:S01]  /*0d90*/  LDS R4, [UR5+0x34] ;  /* 0x00003405ff047984 */ /* 0x00ae620008000800 */
[----:B------:R-:W-:-:S05]  /*0da0*/  IMAD.MOV.U32 R5, RZ, RZ, 0x3f000000 ;  /* 0x3f000000ff057424 */ /* 0x000fca00078e00ff */
[----:B-1----:R-:W-:-:S05]  /*0db0*/  LOP3.LUT R4, R4, 0xff000000, R5, 0xb8, !PT ;  /* 0xff00000004047812 */ /* 0x002fca00078eb805 */
[----:B------:R1:W-:Y:S01]  /*0dc0*/  STS [UR5+0x34], R4 ;  /* 0x00003404ff007988 */ /* 0x0003e20008000805 */
[----:B------:R-:W-:Y:S05]  /*0dd0*/  @P2 BRA `(.L_x_35) ;  /* 0x00000000001c2947 */ /* 0x000fea0003800000 */
[----:B-1----:R-:W1:Y:S01]  /*0de0*/  LDS R4, [UR5+0x38] ;  /* 0x00003805ff047984 */ /* 0x002e620008000800 */
[----:B------:R-:W-:-:S05]  /*0df0*/  IMAD.MOV.U32 R5, RZ, RZ, 0x3f ;  /* 0x0000003fff057424 */ /* 0x000fca00078e00ff */
[----:B-1----:R-:W-:-:S05]  /*0e00*/  LOP3.LUT R4, R4, 0xff, R5, 0xb8, !PT ;  /* 0x000000ff04047812 */ /* 0x002fca00078eb805 */
[----:B------:R4:W-:Y:S02]  /*0e10*/  STS [UR5+0x38], R4 ;  /* 0x00003804ff007988 */ /* 0x0009e40008000805 */
.L_x_34:
[----:B------:R-:W-:Y:S05]  /*0e20*/  @P2 BREAK B2 ;  /* 0x0000000000022942 */ /* 0x000fea0003800000 */
[----:B------:R-:W-:Y:S05]  /*0e30*/  @P2 BRA `(.L_x_36) ;  /* 0x00000000000c2947 */ /* 0x000fea0003800000 */
[----:B------:R1:W-:Y:S02]  /*0e40*/  STS [UR5+0x20], R6 ;  /* 0x00002006ff007988 */ /* 0x0003e40008000805 */
.L_x_35:
[----:B------:R-:W-:Y:S05]  /*0e50*/  BSYNC B2 ;  /* 0x0000000000027941 */ /* 0x000fea0003800000 */
.L_x_33:
[----:B------:R1:W-:Y:S02]  /*0e60*/  @!P2 STS [UR5+0x24], R3 ;  /* 0x00002403ff00a988 */ /* 0x0003e40008000805 */
.L_x_36:
[----:B------:R-:W-:Y:S05]  /*0e70*/  BSYNC B3 ;  /* 0x0000000000037941 */ /* 0x000fea0003800000 */
.L_x_32:
[----:B------:R-:W-:Y:S05]  /*0e80*/  WARPSYNC.ALL ;  /* 0x0000000000007948 */ /* 0x000fea0003800000 */
[----:B------:R-:W-:Y:S04]  /*0e90*/  BSSY B3, `(.L_x_37) ;  /* 0x000000e000037945 */ /* 0x000fe80003800000 */
[----:B------:R-:W-:Y:S05]  /*0ea0*/  @P2 BRA `(.L_x_38) ;  /* 0x0000000000302947 */ /* 0x000fea0003800000 */
[----:B-1-34-:R-:W1:Y:S01]  /*0eb0*/  LDS R4, [UR5+0x34] ;  /* 0x00003405ff047984 */ /* 0x01ae620008000800 */
[----:B------:R-:W3:Y:S03]  /*0ec0*/  LDC.64 R8, c[0x0][0x248] ;  /* 0x00009200ff087b82 */ /* 0x000ee60000000a00 */
[----:B------:R-:W4:Y:S01]  /*0ed0*/  LDS R3, [UR5+0x1c] ;  /* 0x00001c05ff037984 */ /* 0x000f220008000800 */
[C---:B---3--:R-:W-:Y:S01]  /*0ee0*/  SHF.L.U64.HI R6, R8.reuse, 0x1, R9 ;  /* 0x0000000108067819 */ /* 0x048fe20000010209 */
[----:B------:R-:W-:-:S03]  /*0ef0*/  IMAD.SHL.U32 R5, R8, 0x2, RZ ;  /* 0x0000000208057824 */ /* 0x000fc600078e00ff */
[--C-:B------:R-:W-:Y:S02]  /*0f00*/  SHF.R.U32.HI R8, RZ, 0x4, R6.reuse ;  /* 0x00000004ff087819 */ /* 0x100fe40000011606 */
[----:B------:R-:W-:-:S05]  /*0f10*/  SHF.R.U64 R5, R5, 0x4, R6 ;  /* 0x0000000405057819 */ /* 0x000fca0000001206 */
[----:B------:R3:W-:Y:S01]  /*0f20*/  STS [UR5+0xc], R5 ;  /* 0x00000c05ff007988 */ /* 0x0007e20008000805 */
[----:B-1----:R-:W-:Y:S02]  /*0f30*/  LOP3.LUT R4, R4, 0x7, RZ, 0xb8, !PT ;  /* 0x0000000704047812 */ /* 0x002fe400078eb8ff */
[----:B----4-:R-:W-:-:S03]  /*0f40*/  LOP3.LUT R3, R3, 0xf, R8, 0xb8, !PT ;  /* 0x0000000f03037812 */ /* 0x010fc600078eb808 */
[----:B------:R3:W-:Y:S04]  /*0f50*/  STS [UR5+0x34], R4 ;  /* 0x00003404ff007988 */ /* 0x0007e80008000805 */
[----:B------:R3:W-:Y:S02]  /*0f60*/  STS [UR5+0x1c], R3 ;  /* 0x00001c03ff007988 */ /* 0x0007e40008000805 */
.L_x_38:
[----:B------:R-:W-:Y:S05]  /*0f70*/  BSYNC B3 ;  /* 0x0000000000037941 */ /* 0x000fea0003800000 */
.L_x_37:
[----:B------:R-:W-:Y:S04]  /*0f80*/  BSSY B3, `(.L_x_39) ;  /* 0x000001a000037945 */ /* 0x000fe80003800000 */
[----:B------:R-:W-:Y:S04]  /*0f90*/  BSSY B4, `(.L_x_40) ;  /* 0x0000015000047945 */ /* 0x000fe80003800000 */
[----:B------:R-:W-:Y:S05]  /*0fa0*/  @P2 BRA `(.L_x_41) ;  /* 0x0000000000202947 */ /* 0x000fea0003800000 */
[----:B-1-3--:R-:W1:Y:S02]  /*0fb0*/  LDS R3, [UR5+0x34] ;  /* 0x00003405ff037984 */ /* 0x00ae640008000800 */
[----:B-1----:R-:W-:-:S05]  /*0fc0*/  LOP3.LUT R3, R3, 0x38, RZ, 0xb8, !PT ;  /* 0x0000003803037812 */ /* 0x002fca00078eb8ff */
[----:B------:R1:W-:Y:S01]  /*0fd0*/  STS [UR5+0x34], R3 ;  /* 0x00003403ff007988 */ /* 0x0003e20008000805 */
[----:B------:R-:W-:Y:S05]  /*0fe0*/  @P2 BRA `(.L_x_42) ;  /* 0x0000000000202947 */ /* 0x000fea0003800000 */
[----:B-1----:R-:W1:Y:S01]  /*0ff0*/  LDS R3, [UR5+0x8] ;  /* 0x00000805ff037984 */ /* 0x002e620008000800 */
[----:B----4-:R-:W-:-:S05]  /*1000*/  IMAD.MOV.U32 R4, RZ, RZ, 0x780 ;  /* 0x00000780ff047424 */ /* 0x010fca00078e00ff */
[----:B-1----:R-:W-:-:S05]  /*1010*/  LOP3.LUT R3, R3, 0x300, R4, 0xd8, !PT ;  /* 0x0000030003037812 */ /* 0x002fca00078ed804 */
[----:B------:R1:W-:Y:S02]  /*1020*/  STS [UR5+0x8], R3 ;  /* 0x00000803ff007988 */ /* 0x0003e40008000805 */
.L_x_41:
[----:B------:R-:W-:Y:S05]  /*1030*/  @P2 BRA `(.L_x_43) ;  /* 0x0000000000282947 */ /* 0x000fea0003800000 */
[----:B-1-3--:R-:W1:Y:S02]  /*1040*/  LDS R3, [UR5+0x8] ;  /* 0x00000805ff037984 */ /* 0x00ae640008000800 */
[----:B-1----:R-:W-:-:S05]  /*1050*/  LOP3.LUT R3, R3, 0x1800, RZ, 0xb8, !PT ;  /* 0x0000180003037812 */ /* 0x002fca00078eb8ff */
[----:B------:R3:W-:Y:S02]  /*1060*/  STS [UR5+0x8], R3 ;  /* 0x00000803ff007988 */ /* 0x0007e40008000805 */
.L_x_42:
[----:B------:R-:W-:Y:S05]  /*1070*/  @P2 BREAK B4 ;  /* 0x0000000000042942 */ /* 0x000fea0003800000 */
[----:B------:R-:W-:Y:S05]  /*1080*/  @P2 BRA `(.L_x_44) ;  /* 0x0000000000242947 */ /* 0x000fea0003800000 */
[----:B-1-3--:R-:W1:Y:S01]  /*1090*/  LDS R3, [UR5+0x8] ;  /* 0x00000805ff037984 */ /* 0x00ae620008000800 */
[----:B----4-:R-:W-:-:S05]  /*10a0*/  IMAD.MOV.U32 R4, RZ, RZ, 0x6000 ;  /* 0x00006000ff047424 */ /* 0x010fca00078e00ff */
[----:B-1----:R-:W-:-:S04]  /*10b0*/  LOP3.LUT R3, R3, 0x6000, R4, 0xd8, !PT ;  /* 0x0000600003037812 */ /* 0x002fc800078ed804 */
[----:B------:R-:W-:-:S05]  /*10c0*/  LOP3.LUT R3, R3, 0x400000, RZ, 0xb8, !PT ;  /* 0x0040000003037812 */ /* 0x000fca00078eb8ff */
[----:B------:R1:W-:Y:S02]  /*10d0*/  STS [UR5+0x8], R3 ;  /* 0x00000803ff007988 */ /* 0x0003e40008000805 */
.L_x_43:
[----:B------:R-:W-:Y:S05]  /*10e0*/  BSYNC B4 ;  /* 0x0000000000047941 */ /* 0x000fea0003800000 */
.L_x_40:
[----:B-1-3--:R-:W1:Y:S02]  /*10f0*/  @!P2 LDS R3, [UR5+0x8] ;  /* 0x00000805ff03a984 */ /* 0x00ae640008000800 */
[----:B-1----:R-:W-:-:S05]  /*1100*/  @!P2 LOP3.LUT R3, R3, 0x8000, RZ, 0xb8, !PT ;  /* 0x000080000303a812 */ /* 0x002fca00078eb8ff */
[----:B------:R1:W-:Y:S02]  /*1110*/  @!P2 STS [UR5+0x8], R3 ;  /* 0x00000803ff00a988 */ /* 0x0003e40008000805 */
.L_x_44:
[----:B------:R-:W-:Y:S05]  /*1120*/  BSYNC B3 ;  /* 0x0000000000037941 */ /* 0x000fea0003800000 */
.L_x_39:
[----:B------:R-:W-:Y:S05]  /*1130*/  WARPSYNC.ALL ;  /* 0x0000000000007948 */ /* 0x000fea0003800000 */
[----:B------:R-:W-:Y:S01]  /*1140*/  UIADD3 UR4, UR4, 0x100, URZ ;  /* 0x0000010004047890 */ /* 0x000fe2000fffe03f */
[----:B------:R-:W-:Y:S01]  /*1150*/  ISETP.GE.AND P1, PT, R10, 0x1, PT ;  /* 0x000000010a00780c */ /* 0x000fe20003f26270 */
[----:B------:R-:W-:Y:S01]  /*1160*/  IMAD.MOV.U32 R24, RZ, RZ, RZ ;  /* 0x000000ffff187224 */ /* 0x000fe200078e00ff */
[----:B------:R-:W-:Y:S01]  /*1170*/  SHF.R.U32.HI R8, RZ, 0x5, R0 ;  /* 0x00000005ff087819 */ /* 0x000fe20000011600 */
[----:B------:R-:W-:-:S04]  /*1180*/  UIADD3 UR20, UP0, UR4, UR20, URZ ;  /* 0x0000001404147290 */ /* 0x000fc8000ff1e03f */
[----:B------:R-:W-:Y:S01]  /*1190*/  ULEA.HI.X.SX32 UR21, UR4, UR21, 0x1, UP0 ;  /* 0x0000001504157291 */ /* 0x000fe200080f0e3f */
[----:B------:R-:W-:Y:S11]  /*11a0*/  @P0 BRA `(.L_x_45) ;  /* 0x0000000000280947 */ /* 0x000ff60003800000 */
[----:B-1-3--:R-:W1:Y:S01]  /*11b0*/  S2R R3, SR_LANEID ;  /* 0x0000000000037919 */ /* 0x00ae620000000000 */
[----:B------:R-:W-:Y:S05]  /*11c0*/  WARPSYNC.ALL ;  /* 0x0000000000007948 */ /* 0x000fea0003800000 */
[----:B-1----:R-:W-:-:S05]  /*11d0*/  IMAD.SHL.U32 R6, R3, 0x4, RZ ;  /* 0x0000000403067824 */ /* 0x002fca00078e00ff */
[----:B------:R-:W1:Y:S01]  /*11e0*/  LDS R3, [R6+UR5] ;  /* 0x0000000506037984 */ /* 0x000e620008000800 */
[----:B----4-:R-:W-:-:S05]  /*11f0*/  IADD3 R4, P3, R6, UR20, RZ ;  /* 0x0000001406047c10 */ /* 0x010fca000ff7e0ff */
[----:B------:R-:W-:-:S05]  /*1200*/  IMAD.X R5, RZ, RZ, UR21, P3 ;  /* 0x00000015ff057e24 */ /* 0x000fca00098e06ff */
[----:B-1----:R1:W3:Y:S01]  /*1210*/  ATOMG.E.EXCH.STRONG.GPU PT, RZ, [R4], R3 ;  /* 0x0000000304ff73a8 */ /* 0x0022e200041ee100 */
[----:B------:R-:W-:-:S04]  /*1220*/  DEPBAR {5,4,3,2,1,0} ;  /* 0x0000003f0000791a */ /* 0x000fc80000000000 */
[----:B------:R1:W-:Y:S01]  /*1230*/  UTMACCTL.IV [UR20] ;  /* 0x00000000140079b9 */ /* 0x0003e20008000000 */
[----:B------:R-:W-:Y:S01]  /*1240*/  NOP ;  /* 0x0000000000007918 */ /* 0x000fe20000000000 */
.L_x_45:
[----:B------:R-:W-:Y:S05]  /*1250*/  @P0 BRA `(.L_x_46) ;  /* 0x00000000000c0947 */ /* 0x000fea0003800000 */
[----:B------:R0:W-:Y:S01]  /*1260*/  UTMACMDFLUSH ;  /* 0x00000000000079b7 */ /* 0x0001e20000000000 */
[----:B------:R-:W-:Y:S05]  /*1270*/  @P0 BRA `(.L_x_46) ;  /* 0x0000000000040947 */ /* 0x000fea0003800000 */
[----:B------:R-:W-:-:S04]  /*1280*/  DEPBAR.LE SB0, 0x0 ;  /* 0x000080000000791a */ /* 0x000fc80000000000 */
.L_x_46:
[----:B------:R-:W-:Y:S05]  /*1290*/  WARPSYNC.ALL ;  /* 0x0000000000007948 */ /* 0x000fea0003800000 */
[----:B---3--:R-:W-:Y:S01]  /*12a0*/  BAR.SYNC.DEFER_BLOCKING 0x0 ;  /* 0x0000000000007b1d */ /* 0x008fe20000010000 */
[----:B------:R-:W-:Y:S01]  /*12b0*/  R2UR UR23, R8 ;  /* 0x00000000081772ca */ /* 0x000fe200000e0000 */
[----:B------:R-:W-:Y:S01]  /*12c0*/  USHF.L.U32 UR22, UR28, 0x7, URZ ;  /* 0x000000071c167899 */ /* 0x000fe2000800063f */
[----:B------:R-:W-:Y:S01]  /*12d0*/  IMAD.MOV.U32 R25, RZ, RZ, RZ ;  /* 0x000000ffff197224 */ /* 0x000fe200078e00ff */
[----:B------:R-:W-:Y:S01]  /*12e0*/  USHF.L.U32 UR11, UR29, 0x6, URZ ;  /* 0x000000061d0b7899 */ /* 0x000fe2000800063f */
[----:B------:R-:W-:Y:S01]  /*12f0*/  CS2R R26, SRZ ;  /* 0x00000000001a7805 */ /* 0x000fe2000001ff00 */
[----:B------:R-:W-:Y:S01]  /*1300*/  VOTEU.ALL UP0, P2 ;  /* 0x00000000003f7886 */ /* 0x000fe20001000000 */
[----:B------:R-:W-:Y:S01]  /*1310*/  UMOV UR6, 0x1 ;  /* 0x0000000100067882 */ /* 0x000fe20000000000 */
[----:B------:R-:W-:Y:S01]  /*1320*/  VOTEU.ALL UP1, P2 ;  /* 0x00000000003f7886 */ /* 0x000fe20001020000 */
[----:B------:R-:W-:-:S02]  /*1330*/  CS2R R28, SRZ ;  /* 0x00000000001c7805 */ /* 0x000fc4000001ff00 */
[----:B------:R-:W-:Y:S01]  /*1340*/  CS2R R30, SRZ ;  /* 0x00000000001e7805 */ /* 0x000fe2000001ff00 */
[----:B------:R-:W-:-:S04]  /*1350*/  @!UP0 UIADD3 UR8, -UR6, 0x100000, URZ ;  /* 0x0010000006088890 */ /* 0x000fc8000fffe13f */
[----:B------:R-:W-:Y:S02]  /*1360*/  @!UP0 USHF.L.U32 UR9, UR8, 0xb, URZ ;  /* 0x0000000b08098899 */ /* 0x000fe4000800063f */
[----:B------:R-:W-:Y:S01]  /*1370*/  @!UP0 USHF.L.U32 UR8, UR8, 0x1, URZ ;  /* 0x0000000108088899 */ /* 0x000fe2000800063f */
[----:B------:R-:W-:Y:S01]  /*1380*/  CS2R R32, SRZ ;  /* 0x0000000000207805 */ /* 0x000fe2000001ff00 */
[----:B------:R-:W-:-:S04]  /*1390*/  @!UP0 UIADD3 UR6, -UR6, 0x100000, URZ ;  /* 0x0010000006068890 */ /* 0x000fc8000fffe13f */
[----:B------:R-:W-:Y:S02]  /*13a0*/  @!UP0 USHF.L.U32 UR7, UR6, 0xb, URZ ;  /* 0x0000000b06078899 */ /* 0x000fe4000800063f */
[----:B------:R-:W-:Y:S01]  /*13b0*/  @!UP0 USHF.L.U32 UR6, UR6, 0x1, URZ ;  /* 0x0000000106068899 */ /* 0x000fe2000800063f */
[----:B------:R-:W-:Y:S01]  /*13c0*/  CS2R R34, SRZ ;  /* 0x0000000000227805 */ /* 0x000fe2000001ff00 */
[----:B------:R-:W-:Y:S01]  /*13d0*/  VOTEU.ALL UP0, P2 ;  /* 0x00000000003f7886 */ /* 0x000fe20001000000 */
[----:B------:R-:W-:Y:S02]  /*13e0*/  CS2R R36, SRZ ;  /* 0x0000000000247805 */ /* 0x000fe4000001ff00 */
[----:B------:R-:W-:Y:S02]  /*13f0*/  CS2R R38, SRZ ;  /* 0x0000000000267805 */ /* 0x000fe4000001ff00 */
[----:B------:R-:W-:Y:S02]  /*1400*/  CS2R R40, SRZ ;  /* 0x0000000000287805 */ /* 0x000fe4000001ff00 */
[----:B------:R-:W-:-:S02]  /*1410*/  CS2R R42, SRZ ;  /* 0x00000000002a7805 */ /* 0x000fc4000001ff00 */
[----:B------:R-:W-:Y:S02]  /*1420*/  CS2R R44, SRZ ;  /* 0x00000000002c7805 */ /* 0x000fe4000001ff00 */
[----:B------:R-:W-:Y:S02]  /*1430*/  CS2R R46, SRZ ;  /* 0x00000000002e7805 */ /* 0x000fe4000001ff00 */
[----:B------:R-:W-:Y:S02]  /*1440*/  CS2R R48, SRZ ;  /* 0x0000000000307805 */ /* 0x000fe4000001ff00 */
[----:B------:R-:W-:Y:S01]  /*1450*/  CS2R R50, SRZ ;  /* 0x0000000000327805 */ /* 0x000fe2000001ff00 */
[----:B------:R-:W3:Y:S02]  /*1460*/  FENCE.VIEW.ASYNC.S ;  /* 0x00000000000073c6 */ /* 0x000ee40000000000 */
[----:B---3--:R3:W4:Y:S02]  /*1470*/  @!UP0 SYNCS.EXCH.64 URZ, [UR5+0x6000], UR8 ;  /* 0x00600008053f85b2 */ /* 0x0087240008000100 */
[----:B----4-:R-:W-:Y:S01]  /*1480*/  BAR.SYNC.DEFER_BLOCKING 0x0 ;  /* 0x0000000000007b1d */ /* 0x010fe20000010000 */
[----:B------:R-:W-:-:S02]  /*1490*/  CS2R R52, SRZ ;  /* 0x0000000000347805 */ /* 0x000fc4000001ff00 */
[----:B------:R-:W-:Y:S02]  /*14a0*/  CS2R R54, SRZ ;  /* 0x0000000000367805 */ /* 0x000fe4000001ff00 */
[----:B------:R-:W-:Y:S02]  /*14b0*/  CS2R R56, SRZ ;  /* 0x0000000000387805 */ /* 0x000fe4000001ff00 */
[----:B------:R-:W-:Y:S02]  /*14c0*/  CS2R R58, SRZ ;  /* 0x00000000003a7805 */ /* 0x000fe4000001ff00 */
[----:B------:R-:W-:Y:S02]  /*14d0*/  CS2R R60, SRZ ;  /* 0x00000000003c7805 */ /* 0x000fe4000001ff00 */
[----:B------:R-:W-:Y:S02]  /*14e0*/  CS2R R62, SRZ ;  /* 0x00000000003e7805 */ /* 0x000fe4000001ff00 */
        /* <DEDUP_REMOVED lines=11> */
[----:B------:R-:W-:Y:S01]  /*15a0*/  CS2R R86, SRZ ;  /* 0x0000000000567805 */ /* 0x000fe2000001ff00 */
[----:B------:R3:W4:Y:S01]  /*15b0*/  @!UP1 SYNCS.EXCH.64 URZ, [UR5+0x6008], UR6 ;  /* 0x00600806053f95b2 */ /* 0x0007220008000100 */
[----:B------:R-:W-:Y:S05]  /*15c0*/  @!P1 BRA `(.L_x_47) ;  /* 0x0000000400889947 */ /* 0x000fea0003800000 */
        /* <DEDUP_REMOVED lines=31> */
[----:B------:R-:W-:Y:S01]  /*17c0*/  CS2R R86, SRZ ;  /* 0x0000000000567805 */ /* 0x000fe2000001ff00 */
[----:B------:R-:W-:Y:S01]  /*17d0*/  UMOV UR4, URZ ;  /* 0x0000003f00047c82 */ /* 0x000fe20008000000 */
[----:B------:R-:W-:-:S05]  /*17e0*/  UMOV UR10, URZ ;  /* 0x0000003f000a7c82 */ /* 0x000fca0008000000 */
.L_x_49:
[----:B----4-:R-:W-:Y:S01]  /*17f0*/  BAR.SYNC.DEFER_BLOCKING 0x0 ;  /* 0x0000000000007b1d */ /* 0x010fe20000010000 */
[----:B------:R-:W-:Y:S01]  /*1800*/  ULEA UR15, UR4, UR5, 0x3 ;  /* 0x00000005040f7291 */ /* 0x000fe2000f8e183f */
[----:B-1----:R-:W-:Y:S01]  /*1810*/  @!P2 IMAD.MOV.U32 R3, RZ, RZ, 0x3000 ;  /* 0x00003000ff03a424 */ /* 0x002fe200078e00ff */
[----:B------:R-:W-:Y:S01]  /*1820*/  ELECT P0, URZ, PT ;  /* 0x00000000003f782f */ /* 0x000fe20003800000 */
[----:B---3--:R-:W-:-:S03]  /*1830*/  ULEA UR8, UR4, UR5, 0xc ;  /* 0x0000000504087291 */ /* 0x008fc6000f8e603f */
[----:B------:R-:W-:Y:S02]  /*1840*/  ISETP.LT.U32.AND P0, PT, R2, 0x20, P0 ;  /* 0x000000200200780c */ /* 0x000fe40000701070 */
[----:B------:R-:W-:Y:S01]  /*1850*/  ELECT P1, URZ, PT ;  /* 0x00000000003f782f */ /* 0x000fe20003820000 */
[----:B------:R-:W-:-:S03]  /*1860*/  UIADD3 UR8, UR8, 0x4000, URZ ;  /* 0x0000400008087890 */ /* 0x000fc6000fffe03f */
[----:B------:R-:W-:Y:S01]  /*1870*/  ISETP.LT.U32.AND P1, PT, R2, 0x40, P1 ;  /* 0x000000400200780c */ /* 0x000fe20000f21070 */
[----:B------:R-:W-:Y:S02]  /*1880*/  ULEA UR14, UR4, UR5, 0xd ;  /* 0x00000005040e7291 */ /* 0x000fe4000f8e683f */
[----:B------:R-:W-:Y:S01]  /*1890*/  ULOP3.LUT UR26, UR23, 0x1, URZ, 0xc0, !UPT ;  /* 0x00000001171a7892 */ /* 0x000fe2000f8ec03f */
[----:B------:R-:W-:-:S03]  /*18a0*/  UMOV UR27, UR10 ;  /* 0x0000000a001b7c82 */ /* 0x000fc60008000000 */
[----:B------:R-:W-:Y:S01]  /*18b0*/  ULEA UR24, UR26, UR14, 0xc ;  /* 0x0000000e1a187291 */ /* 0x000fe2000f8e603f */
[----:B------:R-:W-:Y:S01]  /*18c0*/  VOTEU.ANY UP0, P0 ;  /* 0x00000000003f7886 */ /* 0x000fe20000000100 */
[----:B------:R-:W-:Y:S01]  /*18d0*/  VOTEU.ANY UP2, P0 ;  /* 0x00000000003f7886 */ /* 0x000fe20000040100 */
[----:B------:R-:W-:Y:S01]  /*18e0*/  ULEA UR26, UR26, UR22, 0x6 ;  /* 0x000000161a1a7291 */ /* 0x000fe2000f8e303f */
[----:B------:R1:W-:Y:S02]  /*18f0*/  @!P2 SYNCS.ARRIVE.TRANS64 RZ, [UR15+0x6000], R3 ;  /* 0x00600003ffffa9a7 */ /* 0x0003e4000800000f */
[----:B------:R-:W-:Y:S01]  /*1900*/  VOTEU.ANY UP1, P1 ;  /* 0x00000000003f7886 */ /* 0x000fe20000820100 */
[----:B------:R-:W-:Y:S01]  /*1910*/  @UP0 UIADD3 UR9, UR15, 0x6000, URZ ;  /* 0x000060000f090890 */ /* 0x000fe2000fffe03f */
[----:B------:R-:W-:Y:S01]  /*1920*/  @UP0 UMOV UR6, UR16 ;  /* 0x0000001000060c82 */ /* 0x000fe20008000000 */
[----:B------:R-:W-:Y:S01]  /*1930*/  @UP0 UMOV UR7, UR17 ;  /* 0x0000001100070c82 */ /* 0x000fe20008000000 */
[----:B------:R-:W-:Y:S01]  /*1940*/  BAR.SYNC.DEFER_BLOCKING 0x0 ;  /* 0x0000000000007b1d */ /* 0x000fe20000010000 */
[----:B------:R-:W-:Y:S01]  /*1950*/  @UP1 UIADD3 UR25, UR15, 0x6000, URZ ;  /* 0x000060000f191890 */ /* 0x000fe2000fffe03f */
[----:B-1----:R-:W-:-:S04]  /*1960*/  SHF.L.U32 R3, R7, 0x1f, RZ ;  /* 0x0000001f07037819 */ /* 0x002fc800000006ff */
[----:B------:R-:W-:Y:S01]  /*1970*/  VOTEU.ANY UP3, P1 ;  /* 0x00000000003f7886 */ /* 0x000fe20000860100 */
[----:B------:R-:W-:Y:S01]  /*1980*/  @UP1 UMOV UR12, UR18 ;  /* 0x00000012000c1c82 */ /* 0x000fe20008000000 */
[----:B------:R-:W-:Y:S01]  /*1990*/  @UP1 UMOV UR13, UR19 ;  /* 0x00000013000d1c82 */ /* 0x000fe20008000000 */
[----:B------:R1:W-:Y:S01]  /*19a0*/  @UP2 UTMALDG.2D [UR8], [UR6] ;  /* 0x00000008060025b4 */ /* 0x0003e20008008000 */
[----:B------:R3:W-:Y:S06]  /*19b0*/  MEMBAR.ALL.CTA ;  /* 0x0000000000007992 */ /* 0x0007ec0000008000 */
[----:B---3--:R-:W3:Y:S02]  /*19c0*/  FENCE.VIEW.ASYNC.S ;  /* 0x00000000000073c6 */ /* 0x008ee40000000000 */
[----:B---3--:R-:W-:Y:S06]  /*19d0*/  BAR.SYNC.DEFER_BLOCKING 0x0 ;  /* 0x0000000000007b1d */ /* 0x008fec0000010000 */
[----:B------:R1:W-:Y:S02]  /*19e0*/  @UP3 UTMALDG.2D [UR24], [UR12] ;  /* 0x000000180c0035b4 */ /* 0x0003e40008008000 */
[----:B------:R-:W-:Y:S06]  /*19f0*/  BAR.SYNC.DEFER_BLOCKING 0x0 ;  /* 0x0000000000007b1d */ /* 0x000fec0000010000 */
[----:B------:R-:W3:Y:S02]  /*1a00*/  SYNCS.PHASECHK.TRANS64.TRYWAIT P0, [UR15+0x6000], R3 ;  /* 0x00600003ff0075a7 */ /* 0x000ee4000800014f */
[----:B-1-3--:R-:W-:Y:S05]  /*1a10*/  @!P0 BRA `(.L_x_48) ;  /* 0x0000000400a88947 */ /* 0x00afea0003800000 */
.L_x_50:
[----:B------:R-:W-:Y:S01]  /*1a20*/  USHF.R.U32.HI UR9, URZ, 0x4, UR14 ;  /* 0x000000043f097899 */ /* 0x000fe2000801160e */
[----:B------:R-:W-:Y:S02]  /*1a30*/  WARPGROUP.DEPBAR.LE gsb0, 0x0 ;  /* 0x00008000000079c5 */ /* 0x000fe40000010000 */
[----:B------:R-:W-:Y:S01]  /*1a40*/  USHF.R.U32.HI UR6, URZ, 0x4, UR8 ;  /* 0x000000043f067899 */ /* 0x000fe20008011608 */
[----:B------:R-:W-:Y:S01]  /*1a50*/  WARPGROUP.ARRIVE ;  /* 0x00000000000079c5 */ /* 0x000fe20000000000 */
[----:B------:R-:W-:Y:S01]  /*1a60*/  USGXT.U32 UR8, UR9, 0xe ;  /* 0x0000000e0908789a */ /* 0x000fe20008000000 */
[----:B------:R-:W1:Y:S01]  /*1a70*/  LDC R3, c[0x0][0x230] ;  /* 0x00008c00ff037b82 */ /* 0x000e620000000800 */
[----:B------:R-:W-:Y:S02]  /*1a80*/  USGXT.U32 UR6, UR6, 0xe ;  /* 0x0000000e0606789a */ /* 0x000fe40008000000 */
[----:B------:R-:W-:Y:S01]  /*1a90*/  ULOP3.LUT UR14, UR8, 0x1000000, URZ, 0xfc, !UPT ;  /* 0x01000000080e7892 */ /* 0x000fe2000f8efc3f */
[----:B------:R-:W-:Y:S01]  /*1aa0*/  UMOV UR13, 0x80000020 ;  /* 0x80000020000d7882 */ /* 0x000fe20000000000 */
[----:B------:R-:W-:Y:S01]  /*1ab0*/  UMOV UR15, 0x40000040 ;  /* 0x40000040000f7882 */ /* 0x000fe20000000000 */
[----:B------:R-:W-:-:S02]  /*1ac0*/  UIADD3 UR10, UR10, 0x20, URZ ;  /* 0x000000200a0a7890 */ /* 0x000fc4000fffe03f */
[----:B------:R-:W-:Y:S01]  /*1ad0*/  UMOV UR12, UR6 ;  /* 0x00000006000c7c82 */ /* 0x000fe20008000000 */
[----:B------:R-:W-:-:S03]  /*1ae0*/  UIADD3 UR4, UR4, 0x1, URZ ;  /* 0x0000000104047890 */ /* 0x000fc6000fffe03f */
[----:B------:R-:W-:Y:S01]  /*1af0*/  HGMMA.64x128x16.F32 R24, gdesc[UR12].tnspB, R24 ;  /* 0x41e000000c1879f0 */ /* 0x000fe20008700818 */
[----:B------:R-:W-:Y:S01]  /*1b00*/  UMOV UR12, 0xfffffffe ;  /* 0xfffffffe000c7882 */ /* 0x000fe20000000000 */
[----:B------:R-:W-:Y:S01]  /*1b10*/  UMOV UR13, 0x7fffffdf ;  /* 0x7fffffdf000d7882 */ /* 0x000fe20000000000 */
[----:B------:R-:W-:Y:S01]  /*1b20*/  UMOV UR14, 0x1000080 ;  /* 0x01000080000e7882 */ /* 0x000fe20000000000 */
[----:B------:R-:W-:Y:S01]  /*1b30*/  UMOV UR15, 0x40000040 ;  /* 0x40000040000f7882 */ /* 0x000fe20000000000 */
[----:B------:R-:W-:Y:S01]  /*1b40*/  UMOV UR9, URZ ;  /* 0x0000003f00097c82 */ /* 0x000fe20008000000 */
[----:B------:R-:W-:Y:S01]  /*1b50*/  UMOV UR7, URZ ;  /* 0x0000003f00077c82 */ /* 0x000fe20008000000 */
[----:B------:R-:W-:Y:S02]  /*1b60*/  UISETP.NE.U32.AND UP0, UPT, UR4, 0x2, UPT ;  /* 0x000000020400788c */ /* 0x000fe4000bf05070 */
[----:B------:R-:W-:Y:S02]  /*1b70*/  UIADD3.64 UR14, UR8, UR14, URZ ;  /* 0x0000000e080e7297 */ /* 0x000fe4000fffe03f */
[----:B------:R-:W-:Y:S01]  /*1b80*/  UIADD3.64 UR12, UR6, -UR12, URZ ;  /* 0x8000000c060c7297 */ /* 0x000fe2000fffe03f */
[----:B-1----:R-:W-:Y:S01]  /*1b90*/  ISETP.LE.AND P0, PT, R3, UR10, PT ;  /* 0x0000000a03007c0c */ /* 0x002fe2000bf03270 */
[----:B------:R-:W-:-:S02]  /*1ba0*/  USEL UR6, URZ, 0x1, UP0 ;  /* 0x000000013f067887 */ /* 0x000fc40008000000 */
[----:B------:R-:W-:-:S04]  /*1bb0*/  USEL UR4, UR4, URZ, UP0 ;  /* 0x0000003f04047287 */ /* 0x000fc80008000000 */
[----:B------:R-:W-:Y:S01]  /*1bc0*/  LOP3.LUT R7, R7, UR6, RZ, 0x3c, !PT ;  /* 0x0000000607077c12 */ /* 0x000fe2000f8e3cff */
[----:B------:R-:W-:Y:S05]  /*1bd0*/  HGMMA.64x128x16.F32 R24, gdesc[UR12].tnspB, R24, gsb0 ;  /* 0x41e000000c1879f0 */ /* 0x000fea0008000818 */
[----:B------:R-:W-:Y:S05]  /*1be0*/  @!P0 BRA `(.L_x_49) ;  /* 0xfffffffc00008947 */ /* 0x000fea000383ffff */
.L_x_47:
[----:B------:R-:W-:Y:S02]  /*1bf0*/  WARPGROUP.DEPBAR.LE gsb0, 0x0 ;  /* 0x00008000000079c5 */ /* 0x000fe40000010000 */
[----:B----4-:R-:W-:Y:S01]  /*1c00*/  BAR.SYNC.DEFER_BLOCKING 0x0 ;  /* 0x0000000000007b1d */ /* 0x010fe20000010000 */
[C---:B-1----:R-:W-:Y:S01]  /*1c10*/  IMAD.SHL.U32 R3, R0.reuse, 0x80, RZ ;  /* 0x0000008000037824 */ /* 0x042fe200078e00ff */
[----:B------:R-:W-:Y:S01]  /*1c20*/  ELECT P0, URZ, PT ;  /* 0x00000000003f782f */ /* 0x000fe20003800000 */
[----:B------:R-:W-:Y:S01]  /*1c30*/  IMAD.SHL.U32 R4, R0, 0x10, RZ ;  /* 0x0000001000047824 */ /* 0x000fe200078e00ff */
[----:B------:R-:W-:Y:S01]  /*1c40*/  F2FP.F16.F32.PACK_AB R24, R25, R24 ;  /* 0x000000181918723e */ /* 0x000fe200000000ff */
[----:B------:R-:W-:Y:S01]  /*1c50*/  ULOP3.LUT UR23, UR23, 0x1, URZ, 0xc0, !UPT ;  /* 0x0000000117177892 */ /* 0x000fe2000f8ec03f */
[----:B------:R-:W-:Y:S01]  /*1c60*/  LOP3.LUT R3, R3, 0x780, RZ, 0xc0, !PT ;  /* 0x0000078003037812 */ /* 0x000fe200078ec0ff */
[----:B------:R-:W-:Y:S01]  /*1c70*/  UMOV UR10, UR11 ;  /* 0x0000000b000a7c82 */ /* 0x000fe20008000000 */
[----:B------:R-:W-:Y:S01]  /*1c80*/  F2FP.F16.F32.PACK_AB R25, R27, R26 ;  /* 0x0000001a1b19723e */ /* 0x000fe200000000ff */
[----:B---3--:R-:W-:Y:S01]  /*1c90*/  ULEA UR8, UR23, UR5, 0xd ;  /* 0x0000000517087291 */ /* 0x008fe2000f8e683f */
[----:B------:R-:W-:Y:S01]  /*1ca0*/  LOP3.LUT R3, R3, 0x70, R4, 0xf8, !PT ;  /* 0x0000007003037812 */ /* 0x000fe200078ef804 */
[----:B------:R-:W-:Y:S01]  /*1cb0*/  ULEA UR9, UR23, UR22, 0x6 ;  /* 0x0000001617097291 */ /* 0x000fe2000f8e303f */
[----:B------:R-:W-:-:S02]  /*1cc0*/  F2FP.F16.F32.PACK_AB R56, R57, R56 ;  /* 0x000000383938723e */ /* 0x000fc400000000ff */
[----:B------:R-:W-:Y:S01]  /*1cd0*/  LOP3.LUT R3, R3, 0x10, R0, 0x78, !PT ;  /* 0x0000001003037812 */ /* 0x000fe200078e7800 */
[----:B------:R-:W-:Y:S01]  /*1ce0*/  IMAD.SHL.U32 R0, R0, 0x40, RZ ;  /* 0x0000004000007824 */ /* 0x000fe200078e00ff */
[----:B------:R-:W-:Y:S02]  /*1cf0*/  ISETP.LT.U32.AND P0, PT, R2, 0x40, P0 ;  /* 0x000000400200780c */ /* 0x000fe40000701070 */
[----:B------:R-:W-:Y:S02]  /*1d00*/  F2FP.F16.F32.PACK_AB R26, R29, R28 ;  /* 0x0000001c1d1a723e */ /* 0x000fe400000000ff */
[----:B------:R-:W-:Y:S02]  /*1d10*/  LOP3.LUT R0, R3, 0x1800, R0, 0xf8, !PT ;  /* 0x0000180003007812 */ /* 0x000fe400078ef800 */
[----:B------:R-:W-:Y:S01]  /*1d20*/  F2FP.F16.F32.PACK_AB R27, R31, R30 ;  /* 0x0000001e1f1b723e */ /* 0x000fe200000000ff */
[----:B------:R-:W1:Y:S02]  /*1d30*/  @!P2 SYNCS.CCTL.IV [UR5+0x6000] ;  /* 0x00600000ff00a9b1 */ /* 0x000e640008000005 */
[----:B-1----:R-:W-:Y:S01]  /*1d40*/  BAR.SYNC.DEFER_BLOCKING 0x0 ;  /* 0x0000000000007b1d */ /* 0x002fe20000010000 */
[C---:B------:R-:W-:Y:S01]  /*1d50*/  LOP3.LUT R3, R0.reuse, 0x20, RZ, 0x3c, !PT ;  /* 0x0000002000037812 */ /* 0x040fe200078e3cff */
[C---:B------:R-:W-:Y:S01]  /*1d60*/  VIADD R2, R0.reuse, UR5 ;  /* 0x0000000500027c36 */ /* 0x040fe20008000000 */
[----:B------:R-:W-:-:S02]  /*1d70*/  LOP3.LUT R4, R0, 0x40, RZ, 0x3c, !PT ;  /* 0x0000004000047812 */ /* 0x000fc400078e3cff */
[----:B------:R-:W-:Y:S01]  /*1d80*/  F2FP.F16.F32.PACK_AB R32, R33, R32 ;  /* 0x000000202120723e */ /* 0x000fe200000000ff */
[----:B------:R-:W-:Y:S01]  /*1d90*/  VIADD R3, R3, UR5 ;  /* 0x0000000503037c36 */ /* 0x000fe20008000000 */
[----:B------:R-:W-:Y:S01]  /*1da0*/  F2FP.F16.F32.PACK_AB R57, R59, R58 ;  /* 0x0000003a3b39723e */ /* 0x000fe200000000ff */
[----:B------:R-:W-:Y:S01]  /*1db0*/  VIADD R4, R4, UR5 ;  /* 0x0000000504047c36 */ /* 0x000fe20008000000 */
[----:B------:R-:W-:Y:S01]  /*1dc0*/  F2FP.F16.F32.PACK_AB R33, R35, R34 ;  /* 0x000000222321723e */ /* 0x000fe200000000ff */
[----:B------:R-:W-:Y:S01]  /*1dd0*/  VOTEU.ANY UP0, P0 ;  /* 0x00000000003f7886 */ /* 0x000fe20000000100 */
[----:B------:R-:W-:Y:S01]  /*1de0*/  F2FP.F16.F32.PACK_AB R58, R61, R60 ;  /* 0x0000003c3d3a723e */ /* 0x000fe200000000ff */
[----:B------:R-:W-:Y:S01]  /*1df0*/  VOTEU.ANY UP1, P0 ;  /* 0x00000000003f7886 */ /* 0x000fe20000020100 */
[----:B------:R-:W-:Y:S02]  /*1e00*/  F2FP.F16.F32.PACK_AB R59, R63, R62 ;  /* 0x0000003e3f3b723e */ /* 0x000fe400000000ff */
[----:B------:R-:W-:Y:S01]  /*1e10*/  F2FP.F16.F32.PACK_AB R64, R65, R64 ;  /* 0x000000404140723e */ /* 0x000fe200000000ff */
[----:B------:R-:W-:Y:S01]  /*1e20*/  @UP0 UMOV UR6, UR20 ;  /* 0x0000001400060c82 */ /* 0x000fe20008000000 */
[----:B------:R-:W-:Y:S01]  /*1e30*/  LOP3.LUT R0, R0, 0x60, RZ, 0x3c, !PT ;  /* 0x0000006000007812 */ /* 0x000fe200078e3cff */
[----:B------:R-:W-:Y:S01]  /*1e40*/  @UP0 UMOV UR7, UR21 ;  /* 0x0000001500070c82 */ /* 0x000fe20008000000 */
[----:B------:R-:W-:-:S02]  /*1e50*/  F2FP.F16.F32.PACK_AB R34, R37, R36 ;  /* 0x000000242522723e */ /* 0x000fc400000000ff */
[----:B------:R-:W-:Y:S01]  /*1e60*/  F2FP.F16.F32.PACK_AB R35, R39, R38 ;  /* 0x000000262723723e */ /* 0x000fe200000000ff */
[----:B------:R-:W-:Y:S01]  /*1e70*/  VIADD R0, R0, UR5 ;  /* 0x0000000500007c36 */ /* 0x000fe20008000000 */
[----:B------:R-:W-:Y:S01]  /*1e80*/  F2FP.F16.F32.PACK_AB R40, R41, R40 ;  /* 0x000000282928723e */ /* 0x000fe200000000ff */
[----:B------:R-:W1:Y:S01]  /*1e90*/  @!P2 SYNCS.CCTL.IV [UR5+0x6008] ;  /* 0x00600800ff00a9b1 */ /* 0x000e620008000005 */
[----:B------:R-:W-:Y:S01]  /*1ea0*/  F2FP.F16.F32.PACK_AB R65, R67, R66 ;  /* 0x000000424341723e */ /* 0x000fe200000000ff */
[----:B-1----:R-:W-:Y:S01]  /*1eb0*/  STSM.16.M88.4 [R2], R24 ;  /* 0x0000001802007844 */ /* 0x002fe20000000200 */
[----:B------:R-:W-:Y:S02]  /*1ec0*/  F2FP.F16.F32.PACK_AB R41, R43, R42 ;  /* 0x0000002a2b29723e */ /* 0x000fe400000000ff */
[----:B------:R-:W-:Y:S01]  /*1ed0*/  F2FP.F16.F32.PACK_AB R66, R69, R68 ;  /* 0x000000444542723e */ /* 0x000fe200000000ff */
[----:B------:R-:W-:Y:S01]  /*1ee0*/  STSM.16.M88.4 [R2+0x2000], R56 ;  /* 0x0020003802007844 */ /* 0x000fe20000000200 */
[----:B------:R-:W-:-:S02]  /*1ef0*/  F2FP.F16.F32.PACK_AB R67, R71, R70 ;  /* 0x000000464743723e */ /* 0x000fc400000000ff */
[----:B------:R-:W-:Y:S01]  /*1f00*/  F2FP.F16.F32.PACK_AB R72, R73, R72 ;  /* 0x000000484948723e */ /* 0x000fe200000000ff */
[----:B------:R-:W-:Y:S01]  /*1f10*/  STSM.16.M88.4 [R3], R32 ;  /* 0x0000002003007844 */ /* 0x000fe20000000200 */
[----:B------:R-:W-:Y:S02]  /*1f20*/  F2FP.F16.F32.PACK_AB R42, R45, R44 ;  /* 0x0000002c2d2a723e */ /* 0x000fe400000000ff */
[----:B------:R-:W-:Y:S01]  /*1f30*/  F2FP.F16.F32.PACK_AB R43, R47, R46 ;  /* 0x0000002e2f2b723e */ /* 0x000fe200000000ff */
[----:B------:R-:W-:Y:S01]  /*1f40*/  STSM.16.M88.4 [R3+0x2000], R64 ;  /* 0x0020004003007844 */ /* 0x000fe20000000200 */
[----:B------:R-:W-:Y:S02]  /*1f50*/  F2FP.F16.F32.PACK_AB R48, R49, R48 ;  /* 0x000000303130723e */ /* 0x000fe400000000ff */
[----:B------:R-:W-:Y:S01]  /*1f60*/  F2FP.F16.F32.PACK_AB R73, R75, R74 ;  /* 0x0000004a4b49723e */ /* 0x000fe200000000ff */
[----:B------:R-:W-:Y:S01]  /*1f70*/  STSM.16.M88.4 [R4], R40 ;  /* 0x0000002804007844 */ /* 0x000fe20000000200 */
[----:B------:R-:W-:-:S02]  /*1f80*/  F2FP.F16.F32.PACK_AB R49, R51, R50 ;  /* 0x000000323331723e */ /* 0x000fc400000000ff */
[----:B------:R-:W-:Y:S02]  /*1f90*/  F2FP.F16.F32.PACK_AB R74, R77, R76 ;  /* 0x0000004c4d4a723e */ /* 0x000fe400000000ff */
[----:B------:R-:W-:Y:S02]  /*1fa0*/  F2FP.F16.F32.PACK_AB R75, R79, R78 ;  /* 0x0000004e4f4b723e */ /* 0x000fe400000000ff */
[----:B------:R-:W-:Y:S02]  /*1fb0*/  F2FP.F16.F32.PACK_AB R80, R81, R80 ;  /* 0x000000505150723e */ /* 0x000fe400000000ff */
[----:B------:R-:W-:Y:S01]  /*1fc0*/  F2FP.F16.F32.PACK_AB R50, R53, R52 ;  /* 0x000000343532723e */ /* 0x000fe200000000ff */
[----:B------:R-:W-:Y:S01]  /*1fd0*/  STSM.16.M88.4 [R4+0x2000], R72 ;  /* 0x0020004804007844 */ /* 0x000fe20000000200 */
[----:B------:R-:W-:Y:S02]  /*1fe0*/  F2FP.F16.F32.PACK_AB R51, R55, R54 ;  /* 0x000000363733723e */ /* 0x000fe400000000ff */
[----:B------:R-:W-:-:S02]  /*1ff0*/  F2FP.F16.F32.PACK_AB R81, R83, R82 ;  /* 0x000000525351723e */ /* 0x000fc400000000ff */
[----:B------:R-:W-:Y:S01]  /*2000*/  F2FP.F16.F32.PACK_AB R82, R85, R84 ;  /* 0x000000545552723e */ /* 0x000fe200000000ff */
[----:B------:R-:W-:Y:S01]  /*2010*/  STSM.16.M88.4 [R0], R48 ;  /* 0x0000003000007844 */ /* 0x000fe20000000200 */
[----:B------:R-:W-:-:S05]  /*2020*/  F2FP.F16.F32.PACK_AB R83, R87, R86 ;  /* 0x000000565753723e */ /* 0x000fca00000000ff */
[----:B------:R-:W-:Y:S01]  /*2030*/  STSM.16.M88.4 [R0+0x2000], R80 ;  /* 0x0020005000007844 */ /* 0x000fe20000000200 */
[----:B------:R1:W-:Y:S06]  /*2040*/  MEMBAR.ALL.CTA ;  /* 0x0000000000007992 */ /* 0x0003ec0000008000 */
[----:B-1----:R-:W1:Y:S02]  /*2050*/  FENCE.VIEW.ASYNC.S ;  /* 0x00000000000073c6 */ /* 0x002e640000000000 */
[----:B-1----:R-:W-:Y:S06]  /*2060*/  BAR.SYNC.DEFER_BLOCKING 0x0 ;  /* 0x0000000000007b1d */ /* 0x002fec0000010000 */
[----:B------:R1:W-:Y:S01]  /*2070*/  @UP1 UTMASTG.2D [UR8], [UR6] ;  /* 0x00000008060013b5 */ /* 0x0003e20008008000 */
[----:B------:R0:W-:Y:S01]  /*2080*/  UTMACMDFLUSH ;  /* 0x00000000000079b7 */ /* 0x0001e20000000000 */
[----:B------:R-:W-:-:S04]  /*2090*/  DEPBAR.LE SB0, 0x0 ;  /* 0x000080000000791a */ /* 0x000fc80000000000 */
[----:B------:R-:W-:Y:S06]  /*20a0*/  BAR.SYNC.DEFER_BLOCKING 0x0 ;  /* 0x0000000000007b1d */ /* 0x000fec0000010000 */
[----:B-1----:R-:W-:Y:S05]  /*20b0*/  EXIT ;  /* 0x000000000000794d */ /* 0x002fea0003800000 */
.L_x_48:
[----:B------:R-:W1:Y:S02]  /*20c0*/  SYNCS.PHASECHK.TRANS64.TRYWAIT P0, [UR15+0x6000], R3 ;  /* 0x00600003ff0075a7 */ /* 0x000e64000800014f */
[----:B-1----:R-:W-:Y:S05]  /*20d0*/  @!P0 BRA `(.L_x_48) ;  /* 0xfffffffc00f88947 */ /* 0x002fea000383ffff */
[----:B------:R-:W-:Y:S05]  /*20e0*/  BRA `(.L_x_50) ;  /* 0xfffffff8004c7947 */ /* 0x000fea000383ffff */
.L_x_51:
[----:B------:R-:W-:-:S00]  /*20f0*/  BRA `(.L_x_51) ;  /* 0xfffffffc00fc7947 */ /* 0x000fc0000383ffff */
[----:B------:R-:W-:-:S00]  /*2100*/  NOP ;  /* 0x0000000000007918 */ /* 0x000fc00000000000 */
[----:B------:R-:W-:-:S00]  /*2110*/  NOP ;  /* 0x0000000000007918 */ /* 0x000fc00000000000 */
[----:B------:R-:W-:-:S00]  /*2120*/  NOP ;  /* 0x0000000000007918 */ /* 0x000fc00000000000 */
[----:B------:R-:W-:-:S00]  /*2130*/  NOP ;  /* 0x0000000000007918 */ /* 0x000fc00000000000 */
[----:B------:R-:W-:-:S00]  /*2140*/  NOP ;  /* 0x0000000000007918 */ /* 0x000fc00000000000 */
[----:B------:R-:W-:-:S00]  /*2150*/  NOP ;  /* 0x0000000000007918 */ /* 0x000fc00000000000 */
[----:B------:R-:W-:-:S00]  /*2160*/  NOP ;  /* 0x0000000000007918 */ /* 0x000fc00000000000 */
[----:B------:R-:W-:-:S00]  /*2170*/  NOP ;  /* 0x0000000000007918 */ /* 0x000fc00000000000 */
.L_x_52:


//--------------------- .nv.shared.gluon_wgmma    --------------------------
	.section	.nv.shared.gluon_wgmma,"aw",@nobits
	.sectionflags	@""
	.align	16
	.zero		1024


//--------------------- .nv.shared.reserved.0     --------------------------
	.section	.nv.shared.reserved.0,"aw",@nobits
	.weak		__nv_reservedSMEM_offset_0_alias
	.size		__nv_reservedSMEM_offset_0_alias, 0, 0
	.other		__nv_reservedSMEM_offset_0_alias,@"STO_CUDA_RESERVED_SHARED STV_DEFAULT"
__nv_reservedSMEM_offset_0_alias:
	.zero		0


//--------------------- .nv.constant0.gluon_wgmma --------------------------
	.section	.nv.constant0.gluon_wgmma,"a",@progbits
	.sectionflags	@""
	.align	4
.nv.constant0.gluon_wgmma:
	.zero		608


//--------------------- SYMBOLS --------------------------

	.type		.nv.reservedSmem.offset0,@object
	.size		.nv.reservedSmem.offset0,0x4
